//
// Generated by NVIDIA NVVM Compiler
//
// Compiler Build ID: CL-36424714
// Cuda compilation tools, release 13.0, V13.0.88
// Based on NVVM 20.0.0
//

.version 9.0
.target sm_100
.address_size 64

	// .globl	_Z14make_iterationPKiS0_iiPiS1_
// _ZZ14make_iterationPKiS0_iiPiS1_E28shared_iter_block_infections has been demoted

.visible .entry _Z14make_iterationPKiS0_iiPiS1_(
	.param .u64 .ptr .align 1 _Z14make_iterationPKiS0_iiPiS1__param_0,
	.param .u64 .ptr .align 1 _Z14make_iterationPKiS0_iiPiS1__param_1,
	.param .u32 _Z14make_iterationPKiS0_iiPiS1__param_2,
	.param .u32 _Z14make_iterationPKiS0_iiPiS1__param_3,
	.param .u64 .ptr .align 1 _Z14make_iterationPKiS0_iiPiS1__param_4,
	.param .u64 .ptr .align 1 _Z14make_iterationPKiS0_iiPiS1__param_5
)
{
	.reg .pred 	%p<50>;
	.reg .b32 	%r<327>;
	.reg .b64 	%rd<26>;
	// demoted variable
	.shared .align 4 .b8 _ZZ14make_iterationPKiS0_iiPiS1_E28shared_iter_block_infections[256];
	ld.param.u64 	%rd3, [_Z14make_iterationPKiS0_iiPiS1__param_0];
	ld.param.u64 	%rd6, [_Z14make_iterationPKiS0_iiPiS1__param_1];
	ld.param.u32 	%r55, [_Z14make_iterationPKiS0_iiPiS1__param_2];
	ld.param.u32 	%r56, [_Z14make_iterationPKiS0_iiPiS1__param_3];
	ld.param.u64 	%rd5, [_Z14make_iterationPKiS0_iiPiS1__param_5];
	cvta.to.global.u64 	%rd1, %rd6;
	mov.u32 	%r1, %ctaid.y;
	mov.u32 	%r57, %ntid.y;
	mov.u32 	%r2, %tid.y;
	mad.lo.s32 	%r3, %r1, %r57, %r2;
	mov.u32 	%r4, %ctaid.x;
	mov.u32 	%r58, %ntid.x;
	mov.u32 	%r5, %tid.x;
	mad.lo.s32 	%r6, %r4, %r58, %r5;
	mad.lo.s32 	%r7, %r55, %r3, %r6;
	mul.lo.s32 	%r59, %r55, %r55;
	setp.ge.s32 	%p1, %r7, %r59;
	@%p1 bra 	$L__BB0_27;
	shl.b32 	%r60, %r2, 5;
	mov.u32 	%r61, _ZZ14make_iterationPKiS0_iiPiS1_E28shared_iter_block_infections;
	add.s32 	%r62, %r61, %r60;
	shl.b32 	%r63, %r5, 2;
	add.s32 	%r8, %r62, %r63;
	mov.b32 	%r64, 0;
	st.shared.u32 	[%r8], %r64;
	mul.wide.s32 	%rd7, %r7, 4;
	add.s64 	%rd8, %rd1, %rd7;
	ld.global.u32 	%r9, [%rd8];
	setp.lt.s32 	%p2, %r9, 1;
	@%p2 bra 	$L__BB0_3;
	add.s32 	%r176, %r9, -1;
	setp.eq.s32 	%p48, %r176, 0;
	selp.b32 	%r326, -30, %r176, %p48;
	bra.uni 	$L__BB0_25;
$L__BB0_3:
	setp.gt.s32 	%p3, %r9, -1;
	@%p3 bra 	$L__BB0_5;
	add.s32 	%r326, %r9, 1;
	bra.uni 	$L__BB0_25;
$L__BB0_5:
	max.u32 	%r66, %r3, 1;
	add.s32 	%r309, %r66, -1;
	add.s32 	%r67, %r3, 1;
	add.s32 	%r13, %r55, -1;
	min.s32 	%r14, %r67, %r13;
	setp.gt.s32 	%p4, %r309, %r14;
	mov.b32 	%r324, 0;
	@%p4 bra 	$L__BB0_23;
	max.s32 	%r15, %r6, 1;
	add.s32 	%r16, %r15, -1;
	add.s32 	%r69, %r6, 1;
	min.s32 	%r17, %r69, %r13;
	sub.s32 	%r70, %r17, %r15;
	add.s32 	%r71, %r70, 2;
	and.b32  	%r18, %r71, 15;
	and.b32  	%r19, %r71, 7;
	and.b32  	%r20, %r71, 3;
	mov.b32 	%r324, 0;
$L__BB0_7:
	mov.u32 	%r21, %r309;
	setp.gt.s32 	%p5, %r16, %r17;
	@%p5 bra 	$L__BB0_22;
	add.s32 	%r74, %r70, 1;
	setp.lt.u32 	%p6, %r74, 15;
	mul.lo.s32 	%r23, %r21, %r55;
	mov.u32 	%r319, %r16;
	@%p6 bra 	$L__BB0_12;
	add.s32 	%r76, %r70, 2;
	and.b32  	%r77, %r76, -16;
	neg.s32 	%r312, %r77;
	add.s32 	%r311, %r16, %r23;
	mov.u32 	%r313, %r15;
$L__BB0_10:
	.pragma "nounroll";
	mul.wide.s32 	%rd9, %r311, 4;
	add.s64 	%rd10, %rd1, %rd9;
	ld.global.u32 	%r78, [%rd10];
	setp.gt.s32 	%p7, %r78, 0;
	selp.u32 	%r79, 1, 0, %p7;
	add.s32 	%r80, %r324, %r79;
	ld.global.u32 	%r81, [%rd10+4];
	setp.gt.s32 	%p8, %r81, 0;
	selp.u32 	%r82, 1, 0, %p8;
	add.s32 	%r83, %r80, %r82;
	ld.global.u32 	%r84, [%rd10+8];
	setp.gt.s32 	%p9, %r84, 0;
	selp.u32 	%r85, 1, 0, %p9;
	add.s32 	%r86, %r83, %r85;
	ld.global.u32 	%r87, [%rd10+12];
	setp.gt.s32 	%p10, %r87, 0;
	selp.u32 	%r88, 1, 0, %p10;
	add.s32 	%r89, %r86, %r88;
	ld.global.u32 	%r90, [%rd10+16];
	setp.gt.s32 	%p11, %r90, 0;
	selp.u32 	%r91, 1, 0, %p11;
	add.s32 	%r92, %r89, %r91;
	ld.global.u32 	%r93, [%rd10+20];
	setp.gt.s32 	%p12, %r93, 0;
	selp.u32 	%r94, 1, 0, %p12;
	add.s32 	%r95, %r92, %r94;
	ld.global.u32 	%r96, [%rd10+24];
	setp.gt.s32 	%p13, %r96, 0;
	selp.u32 	%r97, 1, 0, %p13;
	add.s32 	%r98, %r95, %r97;
	ld.global.u32 	%r99, [%rd10+28];
	setp.gt.s32 	%p14, %r99, 0;
	selp.u32 	%r100, 1, 0, %p14;
	add.s32 	%r101, %r98, %r100;
	ld.global.u32 	%r102, [%rd10+32];
	setp.gt.s32 	%p15, %r102, 0;
	selp.u32 	%r103, 1, 0, %p15;
	add.s32 	%r104, %r101, %r103;
	ld.global.u32 	%r105, [%rd10+36];
	setp.gt.s32 	%p16, %r105, 0;
	selp.u32 	%r106, 1, 0, %p16;
	add.s32 	%r107, %r104, %r106;
	ld.global.u32 	%r108, [%rd10+40];
	setp.gt.s32 	%p17, %r108, 0;
	selp.u32 	%r109, 1, 0, %p17;
	add.s32 	%r110, %r107, %r109;
	ld.global.u32 	%r111, [%rd10+44];
	setp.gt.s32 	%p18, %r111, 0;
	selp.u32 	%r112, 1, 0, %p18;
	add.s32 	%r113, %r110, %r112;
	ld.global.u32 	%r114, [%rd10+48];
	setp.gt.s32 	%p19, %r114, 0;
	selp.u32 	%r115, 1, 0, %p19;
	add.s32 	%r116, %r113, %r115;
	ld.global.u32 	%r117, [%rd10+52];
	setp.gt.s32 	%p20, %r117, 0;
	selp.u32 	%r118, 1, 0, %p20;
	add.s32 	%r119, %r116, %r118;
	ld.global.u32 	%r120, [%rd10+56];
	setp.gt.s32 	%p21, %r120, 0;
	selp.u32 	%r121, 1, 0, %p21;
	add.s32 	%r122, %r119, %r121;
	ld.global.u32 	%r123, [%rd10+60];
	setp.gt.s32 	%p22, %r123, 0;
	selp.u32 	%r124, 1, 0, %p22;
	add.s32 	%r324, %r122, %r124;
	add.s32 	%r313, %r313, 16;
	add.s32 	%r312, %r312, 16;
	add.s32 	%r311, %r311, 16;
	setp.ne.s32 	%p23, %r312, 0;
	@%p23 bra 	$L__BB0_10;
	add.s32 	%r319, %r313, -1;
$L__BB0_12:
	setp.eq.s32 	%p24, %r18, 0;
	@%p24 bra 	$L__BB0_22;
	add.s32 	%r126, %r18, -1;
	setp.lt.u32 	%p25, %r126, 7;
	@%p25 bra 	$L__BB0_15;
	add.s32 	%r127, %r319, %r23;
	mul.wide.s32 	%rd11, %r127, 4;
	add.s64 	%rd12, %rd1, %rd11;
	ld.global.u32 	%r128, [%rd12];
	setp.gt.s32 	%p26, %r128, 0;
	selp.u32 	%r129, 1, 0, %p26;
	add.s32 	%r130, %r324, %r129;
	ld.global.u32 	%r131, [%rd12+4];
	setp.gt.s32 	%p27, %r131, 0;
	selp.u32 	%r132, 1, 0, %p27;
	add.s32 	%r133, %r130, %r132;
	ld.global.u32 	%r134, [%rd12+8];
	setp.gt.s32 	%p28, %r134, 0;
	selp.u32 	%r135, 1, 0, %p28;
	add.s32 	%r136, %r133, %r135;
	ld.global.u32 	%r137, [%rd12+12];
	setp.gt.s32 	%p29, %r137, 0;
	selp.u32 	%r138, 1, 0, %p29;
	add.s32 	%r139, %r136, %r138;
	ld.global.u32 	%r140, [%rd12+16];
	setp.gt.s32 	%p30, %r140, 0;
	selp.u32 	%r141, 1, 0, %p30;
	add.s32 	%r142, %r139, %r141;
	ld.global.u32 	%r143, [%rd12+20];
	setp.gt.s32 	%p31, %r143, 0;
	selp.u32 	%r144, 1, 0, %p31;
	add.s32 	%r145, %r142, %r144;
	ld.global.u32 	%r146, [%rd12+24];
	setp.gt.s32 	%p32, %r146, 0;
	selp.u32 	%r147, 1, 0, %p32;
	add.s32 	%r148, %r145, %r147;
	ld.global.u32 	%r149, [%rd12+28];
	setp.gt.s32 	%p33, %r149, 0;
	selp.u32 	%r150, 1, 0, %p33;
	add.s32 	%r324, %r148, %r150;
	add.s32 	%r319, %r319, 8;
$L__BB0_15:
	setp.eq.s32 	%p34, %r19, 0;
	@%p34 bra 	$L__BB0_22;
	add.s32 	%r152, %r19, -1;
	setp.lt.u32 	%p35, %r152, 3;
	@%p35 bra 	$L__BB0_18;
	add.s32 	%r153, %r319, %r23;
	mul.wide.s32 	%rd13, %r153, 4;
	add.s64 	%rd14, %rd1, %rd13;
	ld.global.u32 	%r154, [%rd14];
	setp.gt.s32 	%p36, %r154, 0;
	selp.u32 	%r155, 1, 0, %p36;
	add.s32 	%r156, %r324, %r155;
	ld.global.u32 	%r157, [%rd14+4];
	setp.gt.s32 	%p37, %r157, 0;
	selp.u32 	%r158, 1, 0, %p37;
	add.s32 	%r159, %r156, %r158;
	ld.global.u32 	%r160, [%rd14+8];
	setp.gt.s32 	%p38, %r160, 0;
	selp.u32 	%r161, 1, 0, %p38;
	add.s32 	%r162, %r159, %r161;
	ld.global.u32 	%r163, [%rd14+12];
	setp.gt.s32 	%p39, %r163, 0;
	selp.u32 	%r164, 1, 0, %p39;
	add.s32 	%r324, %r162, %r164;
	add.s32 	%r319, %r319, 4;
$L__BB0_18:
	setp.eq.s32 	%p40, %r20, 0;
	@%p40 bra 	$L__BB0_22;
	setp.eq.s32 	%p41, %r20, 1;
	add.s32 	%r165, %r319, %r23;
	mul.wide.s32 	%rd15, %r165, 4;
	add.s64 	%rd2, %rd1, %rd15;
	ld.global.u32 	%r166, [%rd2];
	setp.gt.s32 	%p42, %r166, 0;
	selp.u32 	%r167, 1, 0, %p42;
	add.s32 	%r324, %r324, %r167;
	@%p41 bra 	$L__BB0_22;
	setp.eq.s32 	%p43, %r20, 2;
	ld.global.u32 	%r168, [%rd2+4];
	setp.gt.s32 	%p44, %r168, 0;
	selp.u32 	%r169, 1, 0, %p44;
	add.s32 	%r324, %r324, %r169;
	@%p43 bra 	$L__BB0_22;
	ld.global.u32 	%r170, [%rd2+8];
	setp.gt.s32 	%p45, %r170, 0;
	selp.u32 	%r171, 1, 0, %p45;
	add.s32 	%r324, %r324, %r171;
$L__BB0_22:
	add.s32 	%r309, %r21, 1;
	setp.lt.s32 	%p46, %r21, %r14;
	@%p46 bra 	$L__BB0_7;
$L__BB0_23:
	cvta.to.global.u64 	%rd16, %rd3;
	mul.wide.s32 	%rd17, %r7, 4;
	add.s64 	%rd18, %rd16, %rd17;
	ld.global.u32 	%r173, [%rd18];
	setp.le.s32 	%p47, %r324, %r173;
	mov.b32 	%r326, 0;
	@%p47 bra 	$L__BB0_25;
	mov.b32 	%r175, 1;
	st.shared.u32 	[%r8], %r175;
	mov.b32 	%r326, 10;
$L__BB0_25:
	ld.param.u64 	%rd25, [_Z14make_iterationPKiS0_iiPiS1__param_4];
	cvta.to.global.u64 	%rd19, %rd25;
	mul.wide.s32 	%rd20, %r7, 4;
	add.s64 	%rd21, %rd19, %rd20;
	st.global.u32 	[%rd21], %r326;
	bar.sync 	0;
	or.b32  	%r177, %r5, %r2;
	setp.ne.s32 	%p49, %r177, 0;
	@%p49 bra 	$L__BB0_27;
	mov.u32 	%r178, %nctaid.x;
	mov.u32 	%r179, %nctaid.y;
	mad.lo.s32 	%r180, %r56, %r179, %r1;
	mad.lo.s32 	%r181, %r180, %r178, %r4;
	cvta.to.global.u64 	%rd22, %rd5;
	mul.wide.u32 	%rd23, %r181, 4;
	add.s64 	%rd24, %rd22, %rd23;
	ld.shared.u32 	%r182, [_ZZ14make_iterationPKiS0_iiPiS1_E28shared_iter_block_infections];
	ld.shared.u32 	%r183, [_ZZ14make_iterationPKiS0_iiPiS1_E28shared_iter_block_infections+4];
	add.s32 	%r184, %r182, %r183;
	ld.shared.u32 	%r185, [_ZZ14make_iterationPKiS0_iiPiS1_E28shared_iter_block_infections+8];
	add.s32 	%r186, %r184, %r185;
	ld.shared.u32 	%r187, [_ZZ14make_iterationPKiS0_iiPiS1_E28shared_iter_block_infections+12];
	add.s32 	%r188, %r186, %r187;
	ld.shared.u32 	%r189, [_ZZ14make_iterationPKiS0_iiPiS1_E28shared_iter_block_infections+16];
	add.s32 	%r190, %r188, %r189;
	ld.shared.u32 	%r191, [_ZZ14make_iterationPKiS0_iiPiS1_E28shared_iter_block_infections+20];
	add.s32 	%r192, %r190, %r191;
	ld.shared.u32 	%r193, [_ZZ14make_iterationPKiS0_iiPiS1_E28shared_iter_block_infections+24];
	add.s32 	%r194, %r192, %r193;
	ld.shared.u32 	%r195, [_ZZ14make_iterationPKiS0_iiPiS1_E28shared_iter_block_infections+28];
	add.s32 	%r196, %r194, %r195;
	ld.shared.u32 	%r197, [_ZZ14make_iterationPKiS0_iiPiS1_E28shared_iter_block_infections+32];
	add.s32 	%r198, %r196, %r197;
	ld.shared.u32 	%r199, [_ZZ14make_iterationPKiS0_iiPiS1_E28shared_iter_block_infections+36];
	add.s32 	%r200, %r198, %r199;
	ld.shared.u32 	%r201, [_ZZ14make_iterationPKiS0_iiPiS1_E28shared_iter_block_infections+40];
	add.s32 	%r202, %r200, %r201;
	ld.shared.u32 	%r203, [_ZZ14make_iterationPKiS0_iiPiS1_E28shared_iter_block_infections+44];
	add.s32 	%r204, %r202, %r203;
	ld.shared.u32 	%r205, [_ZZ14make_iterationPKiS0_iiPiS1_E28shared_iter_block_infections+48];
	add.s32 	%r206, %r204, %r205;
	ld.shared.u32 	%r207, [_ZZ14make_iterationPKiS0_iiPiS1_E28shared_iter_block_infections+52];
	add.s32 	%r208, %r206, %r207;
	ld.shared.u32 	%r209, [_ZZ14make_iterationPKiS0_iiPiS1_E28shared_iter_block_infections+56];
	add.s32 	%r210, %r208, %r209;
	ld.shared.u32 	%r211, [_ZZ14make_iterationPKiS0_iiPiS1_E28shared_iter_block_infections+60];
	add.s32 	%r212, %r210, %r211;
	ld.shared.u32 	%r213, [_ZZ14make_iterationPKiS0_iiPiS1_E28shared_iter_block_infections+64];
	add.s32 	%r214, %r212, %r213;
	ld.shared.u32 	%r215, [_ZZ14make_iterationPKiS0_iiPiS1_E28shared_iter_block_infections+68];
	add.s32 	%r216, %r214, %r215;
	ld.shared.u32 	%r217, [_ZZ14make_iterationPKiS0_iiPiS1_E28shared_iter_block_infections+72];
	add.s32 	%r218, %r216, %r217;
	ld.shared.u32 	%r219, [_ZZ14make_iterationPKiS0_iiPiS1_E28shared_iter_block_infections+76];
	add.s32 	%r220, %r218, %r219;
	ld.shared.u32 	%r221, [_ZZ14make_iterationPKiS0_iiPiS1_E28shared_iter_block_infections+80];
	add.s32 	%r222, %r220, %r221;
	ld.shared.u32 	%r223, [_ZZ14make_iterationPKiS0_iiPiS1_E28shared_iter_block_infections+84];
	add.s32 	%r224, %r222, %r223;
	ld.shared.u32 	%r225, [_ZZ14make_iterationPKiS0_iiPiS1_E28shared_iter_block_infections+88];
	add.s32 	%r226, %r224, %r225;
	ld.shared.u32 	%r227, [_ZZ14make_iterationPKiS0_iiPiS1_E28shared_iter_block_infections+92];
	add.s32 	%r228, %r226, %r227;
	ld.shared.u32 	%r229, [_ZZ14make_iterationPKiS0_iiPiS1_E28shared_iter_block_infections+96];
	add.s32 	%r230, %r228, %r229;
	ld.shared.u32 	%r231, [_ZZ14make_iterationPKiS0_iiPiS1_E28shared_iter_block_infections+100];
	add.s32 	%r232, %r230, %r231;
	ld.shared.u32 	%r233, [_ZZ14make_iterationPKiS0_iiPiS1_E28shared_iter_block_infections+104];
	add.s32 	%r234, %r232, %r233;
	ld.shared.u32 	%r235, [_ZZ14make_iterationPKiS0_iiPiS1_E28shared_iter_block_infections+108];
	add.s32 	%r236, %r234, %r235;
	ld.shared.u32 	%r237, [_ZZ14make_iterationPKiS0_iiPiS1_E28shared_iter_block_infections+112];
	add.s32 	%r238, %r236, %r237;
	ld.shared.u32 	%r239, [_ZZ14make_iterationPKiS0_iiPiS1_E28shared_iter_block_infections+116];
	add.s32 	%r240, %r238, %r239;
	ld.shared.u32 	%r241, [_ZZ14make_iterationPKiS0_iiPiS1_E28shared_iter_block_infections+120];
	add.s32 	%r242, %r240, %r241;
	ld.shared.u32 	%r243, [_ZZ14make_iterationPKiS0_iiPiS1_E28shared_iter_block_infections+124];
	add.s32 	%r244, %r242, %r243;
	ld.shared.u32 	%r245, [_ZZ14make_iterationPKiS0_iiPiS1_E28shared_iter_block_infections+128];
	add.s32 	%r246, %r244, %r245;
	ld.shared.u32 	%r247, [_ZZ14make_iterationPKiS0_iiPiS1_E28shared_iter_block_infections+132];
	add.s32 	%r248, %r246, %r247;
	ld.shared.u32 	%r249, [_ZZ14make_iterationPKiS0_iiPiS1_E28shared_iter_block_infections+136];
	add.s32 	%r250, %r248, %r249;
	ld.shared.u32 	%r251, [_ZZ14make_iterationPKiS0_iiPiS1_E28shared_iter_block_infections+140];
	add.s32 	%r252, %r250, %r251;
	ld.shared.u32 	%r253, [_ZZ14make_iterationPKiS0_iiPiS1_E28shared_iter_block_infections+144];
	add.s32 	%r254, %r252, %r253;
	ld.shared.u32 	%r255, [_ZZ14make_iterationPKiS0_iiPiS1_E28shared_iter_block_infections+148];
	add.s32 	%r256, %r254, %r255;
	ld.shared.u32 	%r257, [_ZZ14make_iterationPKiS0_iiPiS1_E28shared_iter_block_infections+152];
	add.s32 	%r258, %r256, %r257;
	ld.shared.u32 	%r259, [_ZZ14make_iterationPKiS0_iiPiS1_E28shared_iter_block_infections+156];
	add.s32 	%r260, %r258, %r259;
	ld.shared.u32 	%r261, [_ZZ14make_iterationPKiS0_iiPiS1_E28shared_iter_block_infections+160];
	add.s32 	%r262, %r260, %r261;
	ld.shared.u32 	%r263, [_ZZ14make_iterationPKiS0_iiPiS1_E28shared_iter_block_infections+164];
	add.s32 	%r264, %r262, %r263;
	ld.shared.u32 	%r265, [_ZZ14make_iterationPKiS0_iiPiS1_E28shared_iter_block_infections+168];
	add.s32 	%r266, %r264, %r265;
	ld.shared.u32 	%r267, [_ZZ14make_iterationPKiS0_iiPiS1_E28shared_iter_block_infections+172];
	add.s32 	%r268, %r266, %r267;
	ld.shared.u32 	%r269, [_ZZ14make_iterationPKiS0_iiPiS1_E28shared_iter_block_infections+176];
	add.s32 	%r270, %r268, %r269;
	ld.shared.u32 	%r271, [_ZZ14make_iterationPKiS0_iiPiS1_E28shared_iter_block_infections+180];
	add.s32 	%r272, %r270, %r271;
	ld.shared.u32 	%r273, [_ZZ14make_iterationPKiS0_iiPiS1_E28shared_iter_block_infections+184];
	add.s32 	%r274, %r272, %r273;
	ld.shared.u32 	%r275, [_ZZ14make_iterationPKiS0_iiPiS1_E28shared_iter_block_infections+188];
	add.s32 	%r276, %r274, %r275;
	ld.shared.u32 	%r277, [_ZZ14make_iterationPKiS0_iiPiS1_E28shared_iter_block_infections+192];
	add.s32 	%r278, %r276, %r277;
	ld.shared.u32 	%r279, [_ZZ14make_iterationPKiS0_iiPiS1_E28shared_iter_block_infections+196];
	add.s32 	%r280, %r278, %r279;
	ld.shared.u32 	%r281, [_ZZ14make_iterationPKiS0_iiPiS1_E28shared_iter_block_infections+200];
	add.s32 	%r282, %r280, %r281;
	ld.shared.u32 	%r283, [_ZZ14make_iterationPKiS0_iiPiS1_E28shared_iter_block_infections+204];
	add.s32 	%r284, %r282, %r283;
	ld.shared.u32 	%r285, [_ZZ14make_iterationPKiS0_iiPiS1_E28shared_iter_block_infections+208];
	add.s32 	%r286, %r284, %r285;
	ld.shared.u32 	%r287, [_ZZ14make_iterationPKiS0_iiPiS1_E28shared_iter_block_infections+212];
	add.s32 	%r288, %r286, %r287;
	ld.shared.u32 	%r289, [_ZZ14make_iterationPKiS0_iiPiS1_E28shared_iter_block_infections+216];
	add.s32 	%r290, %r288, %r289;
	ld.shared.u32 	%r291, [_ZZ14make_iterationPKiS0_iiPiS1_E28shared_iter_block_infections+220];
	add.s32 	%r292, %r290, %r291;
	ld.shared.u32 	%r293, [_ZZ14make_iterationPKiS0_iiPiS1_E28shared_iter_block_infections+224];
	add.s32 	%r294, %r292, %r293;
	ld.shared.u32 	%r295, [_ZZ14make_iterationPKiS0_iiPiS1_E28shared_iter_block_infections+228];
	add.s32 	%r296, %r294, %r295;
	ld.shared.u32 	%r297, [_ZZ14make_iterationPKiS0_iiPiS1_E28shared_iter_block_infections+232];
	add.s32 	%r298, %r296, %r297;
	ld.shared.u32 	%r299, [_ZZ14make_iterationPKiS0_iiPiS1_E28shared_iter_block_infections+236];
	add.s32 	%r300, %r298, %r299;
	ld.shared.u32 	%r301, [_ZZ14make_iterationPKiS0_iiPiS1_E28shared_iter_block_infections+240];
	add.s32 	%r302, %r300, %r301;
	ld.shared.u32 	%r303, [_ZZ14make_iterationPKiS0_iiPiS1_E28shared_iter_block_infections+244];
	add.s32 	%r304, %r302, %r303;
	ld.shared.u32 	%r305, [_ZZ14make_iterationPKiS0_iiPiS1_E28shared_iter_block_infections+248];
	add.s32 	%r306, %r304, %r305;
	ld.shared.u32 	%r307, [_ZZ14make_iterationPKiS0_iiPiS1_E28shared_iter_block_infections+252];
	add.s32 	%r308, %r306, %r307;
	st.global.u32 	[%rd24], %r308;
$L__BB0_27:
	ret;

}
	// .globl	_Z17reduce_infectionsPiPKiii
.visible .entry _Z17reduce_infectionsPiPKiii(
	.param .u64 .ptr .align 1 _Z17reduce_infectionsPiPKiii_param_0,
	.param .u64 .ptr .align 1 _Z17reduce_infectionsPiPKiii_param_1,
	.param .u32 _Z17reduce_infectionsPiPKiii_param_2,
	.param .u32 _Z17reduce_infectionsPiPKiii_param_3
)
{
	.reg .pred 	%p<13>;
	.reg .b32 	%r<123>;
	.reg .b64 	%rd<16>;

	ld.param.u64 	%rd5, [_Z17reduce_infectionsPiPKiii_param_0];
	ld.param.u64 	%rd6, [_Z17reduce_infectionsPiPKiii_param_1];
	ld.param.u32 	%r38, [_Z17reduce_infectionsPiPKiii_param_2];
	ld.param.u32 	%r37, [_Z17reduce_infectionsPiPKiii_param_3];
	cvta.to.global.u64 	%rd1, %rd6;
	mov.u32 	%r39, %ctaid.x;
	mov.u32 	%r40, %ntid.x;
	mov.u32 	%r41, %tid.x;
	mad.lo.s32 	%r1, %r39, %r40, %r41;
	setp.ge.s32 	%p1, %r1, %r38;
	@%p1 bra 	$L__BB1_17;
	cvta.to.global.u64 	%rd7, %rd5;
	mul.wide.s32 	%rd8, %r1, 4;
	add.s64 	%rd2, %rd7, %rd8;
	mov.b32 	%r42, 0;
	st.global.u32 	[%rd2], %r42;
	setp.lt.s32 	%p2, %r37, 1;
	@%p2 bra 	$L__BB1_17;
	mul.lo.s32 	%r2, %r37, %r1;
	and.b32  	%r3, %r37, 15;
	add.s32 	%r4, %r3, -1;
	and.b32  	%r5, %r37, 7;
	add.s32 	%r6, %r5, -1;
	and.b32  	%r7, %r37, 2147483632;
	and.b32  	%r8, %r37, 3;
	neg.s32 	%r9, %r7;
	add.s64 	%rd3, %rd1, 32;
	mov.b32 	%r122, 0;
	mov.u32 	%r109, %r122;
$L__BB1_3:
	setp.lt.u32 	%p3, %r37, 16;
	add.s32 	%r46, %r109, %r2;
	mul.lo.s32 	%r12, %r46, %r37;
	mov.b32 	%r118, 0;
	@%p3 bra 	$L__BB1_6;
	mov.u32 	%r110, %r12;
	mov.u32 	%r111, %r9;
$L__BB1_5:
	.pragma "nounroll";
	mul.wide.s32 	%rd9, %r110, 4;
	add.s64 	%rd10, %rd3, %rd9;
	ld.global.u32 	%r47, [%rd10+-32];
	add.s32 	%r48, %r122, %r47;
	st.global.u32 	[%rd2], %r48;
	ld.global.u32 	%r49, [%rd10+-28];
	add.s32 	%r50, %r48, %r49;
	st.global.u32 	[%rd2], %r50;
	ld.global.u32 	%r51, [%rd10+-24];
	add.s32 	%r52, %r50, %r51;
	st.global.u32 	[%rd2], %r52;
	ld.global.u32 	%r53, [%rd10+-20];
	add.s32 	%r54, %r52, %r53;
	st.global.u32 	[%rd2], %r54;
	ld.global.u32 	%r55, [%rd10+-16];
	add.s32 	%r56, %r54, %r55;
	st.global.u32 	[%rd2], %r56;
	ld.global.u32 	%r57, [%rd10+-12];
	add.s32 	%r58, %r56, %r57;
	st.global.u32 	[%rd2], %r58;
	ld.global.u32 	%r59, [%rd10+-8];
	add.s32 	%r60, %r58, %r59;
	st.global.u32 	[%rd2], %r60;
	ld.global.u32 	%r61, [%rd10+-4];
	add.s32 	%r62, %r60, %r61;
	st.global.u32 	[%rd2], %r62;
	ld.global.u32 	%r63, [%rd10];
	add.s32 	%r64, %r62, %r63;
	st.global.u32 	[%rd2], %r64;
	ld.global.u32 	%r65, [%rd10+4];
	add.s32 	%r66, %r64, %r65;
	st.global.u32 	[%rd2], %r66;
	ld.global.u32 	%r67, [%rd10+8];
	add.s32 	%r68, %r66, %r67;
	st.global.u32 	[%rd2], %r68;
	ld.global.u32 	%r69, [%rd10+12];
	add.s32 	%r70, %r68, %r69;
	st.global.u32 	[%rd2], %r70;
	ld.global.u32 	%r71, [%rd10+16];
	add.s32 	%r72, %r70, %r71;
	st.global.u32 	[%rd2], %r72;
	ld.global.u32 	%r73, [%rd10+20];
	add.s32 	%r74, %r72, %r73;
	st.global.u32 	[%rd2], %r74;
	ld.global.u32 	%r75, [%rd10+24];
	add.s32 	%r76, %r74, %r75;
	st.global.u32 	[%rd2], %r76;
	ld.global.u32 	%r77, [%rd10+28];
	add.s32 	%r122, %r76, %r77;
	st.global.u32 	[%rd2], %r122;
	add.s32 	%r111, %r111, 16;
	add.s32 	%r110, %r110, 16;
	setp.ne.s32 	%p4, %r111, 0;
	mov.u32 	%r118, %r7;
	@%p4 bra 	$L__BB1_5;
$L__BB1_6:
	setp.eq.s32 	%p5, %r3, 0;
	@%p5 bra 	$L__BB1_16;
	setp.lt.u32 	%p6, %r4, 7;
	@%p6 bra 	$L__BB1_9;
	add.s32 	%r79, %r118, %r12;
	mul.wide.s32 	%rd11, %r79, 4;
	add.s64 	%rd12, %rd1, %rd11;
	ld.global.u32 	%r80, [%rd12];
	add.s32 	%r81, %r122, %r80;
	st.global.u32 	[%rd2], %r81;
	ld.global.u32 	%r82, [%rd12+4];
	add.s32 	%r83, %r81, %r82;
	st.global.u32 	[%rd2], %r83;
	ld.global.u32 	%r84, [%rd12+8];
	add.s32 	%r85, %r83, %r84;
	st.global.u32 	[%rd2], %r85;
	ld.global.u32 	%r86, [%rd12+12];
	add.s32 	%r87, %r85, %r86;
	st.global.u32 	[%rd2], %r87;
	ld.global.u32 	%r88, [%rd12+16];
	add.s32 	%r89, %r87, %r88;
	st.global.u32 	[%rd2], %r89;
	ld.global.u32 	%r90, [%rd12+20];
	add.s32 	%r91, %r89, %r90;
	st.global.u32 	[%rd2], %r91;
	ld.global.u32 	%r92, [%rd12+24];
	add.s32 	%r93, %r91, %r92;
	st.global.u32 	[%rd2], %r93;
	ld.global.u32 	%r94, [%rd12+28];
	add.s32 	%r122, %r93, %r94;
	st.global.u32 	[%rd2], %r122;
	add.s32 	%r118, %r118, 8;
$L__BB1_9:
	setp.eq.s32 	%p7, %r5, 0;
	@%p7 bra 	$L__BB1_16;
	setp.lt.u32 	%p8, %r6, 3;
	@%p8 bra 	$L__BB1_12;
	add.s32 	%r96, %r118, %r12;
	mul.wide.s32 	%rd13, %r96, 4;
	add.s64 	%rd14, %rd1, %rd13;
	ld.global.u32 	%r97, [%rd14];
	add.s32 	%r98, %r122, %r97;
	st.global.u32 	[%rd2], %r98;
	ld.global.u32 	%r99, [%rd14+4];
	add.s32 	%r100, %r98, %r99;
	st.global.u32 	[%rd2], %r100;
	ld.global.u32 	%r101, [%rd14+8];
	add.s32 	%r102, %r100, %r101;
	st.global.u32 	[%rd2], %r102;
	ld.global.u32 	%r103, [%rd14+12];
	add.s32 	%r122, %r102, %r103;
	st.global.u32 	[%rd2], %r122;
	add.s32 	%r118, %r118, 4;
$L__BB1_12:
	setp.eq.s32 	%p9, %r8, 0;
	@%p9 bra 	$L__BB1_16;
	setp.eq.s32 	%p10, %r8, 1;
	add.s32 	%r104, %r118, %r12;
	mul.wide.s32 	%rd15, %r104, 4;
	add.s64 	%rd4, %rd1, %rd15;
	ld.global.u32 	%r105, [%rd4];
	add.s32 	%r122, %r122, %r105;
	st.global.u32 	[%rd2], %r122;
	@%p10 bra 	$L__BB1_16;
	setp.eq.s32 	%p11, %r8, 2;
	ld.global.u32 	%r106, [%rd4+4];
	add.s32 	%r122, %r122, %r106;
	st.global.u32 	[%rd2], %r122;
	@%p11 bra 	$L__BB1_16;
	ld.global.u32 	%r107, [%rd4+8];
	add.s32 	%r122, %r122, %r107;
	st.global.u32 	[%rd2], %r122;
$L__BB1_16:
	add.s32 	%r109, %r109, 1;
	setp.ne.s32 	%p12, %r109, %r37;
	@%p12 bra 	$L__BB1_3;
$L__BB1_17:
	ret;

}


// ===== COMPILED SASS (sm_100) =====

	.target	sm_100

	.elftype	@"ET_EXEC"


//--------------------- .note.nv.tkinfo           --------------------------
	.section	.note.nv.tkinfo,"",@"SHT_NOTE"
	.sectionflags	@"SHF_NOTE_NV_TKINFO"
	.tkinfo
        /*0018*/ 	.word	0x00000002
        /*0030*/ 	.string	""
        /*0030*/ 	.string	"ptxas"
        /*0030*/ 	.string	"Cuda compilation tools, release 13.0, V13.0.88"
        /*0030*/ 	.string	"Build cuda_13.0.r13.0/compiler.36424714_0"
        /*0030*/ 	.string	"-arch sm_100 -m 64 "



//--------------------- .note.nv.cuinfo           --------------------------
	.section	.note.nv.cuinfo,"",@"SHT_NOTE"
	.sectionflags	@"SHF_NOTE_NV_CUINFO"
        /*0018*/ 	.short	0x0002
        /*001a*/ 	.short	0x0064
        /*001c*/ 	.short	0x0082
	.zero		2


//--------------------- .nv.info                  --------------------------
	.section	.nv.info,"",@"SHT_CUDA_INFO"
	.align	4


	//----- nvinfo : EIATTR_REGCOUNT
	.align		4
        /*0000*/ 	.byte	0x04, 0x2f
        /*0002*/ 	.short	(.L_1 - .L_0)
	.align		4
.L_0:
        /*0004*/ 	.word	index@(_Z14make_iterationPKiS0_iiPiS1_)
        /*0008*/ 	.word	0x0000001e


	//----- nvinfo : EIATTR_FRAME_SIZE
	.align		4
.L_1:
        /*000c*/ 	.byte	0x04, 0x11
        /*000e*/ 	.short	(.L_3 - .L_2)
	.align		4
.L_2:
        /*0010*/ 	.word	index@(_Z14make_iterationPKiS0_iiPiS1_)
        /*0014*/ 	.word	0x00000000


	//----- nvinfo : EIATTR_REGCOUNT
	.align		4
.L_3:
        /*0018*/ 	.byte	0x04, 0x2f
        /*001a*/ 	.short	(.L_5 - .L_4)
	.align		4
.L_4:
        /*001c*/ 	.word	index@(_Z17reduce_infectionsPiPKiii)
        /*0020*/ 	.word	0x00000018


	//----- nvinfo : EIATTR_FRAME_SIZE
	.align		4
.L_5:
        /*0024*/ 	.byte	0x04, 0x11
        /*0026*/ 	.short	(.L_7 - .L_6)
	.align		4
.L_6:
        /*0028*/ 	.word	index@(_Z17reduce_infectionsPiPKiii)
        /*002c*/ 	.word	0x00000000


	//----- nvinfo : EIATTR_MIN_STACK_SIZE
	.align		4
.L_7:
        /*0030*/ 	.byte	0x04, 0x12
        /*0032*/ 	.short	(.L_9 - .L_8)
	.align		4
.L_8:
        /*0034*/ 	.word	index@(_Z17reduce_infectionsPiPKiii)
        /*0038*/ 	.word	0x00000000


	//----- nvinfo : EIATTR_MIN_STACK_SIZE
	.align		4
.L_9:
        /*003c*/ 	.byte	0x04, 0x12
        /*003e*/ 	.short	(.L_11 - .L_10)
	.align		4
.L_10:
        /*0040*/ 	.word	index@(_Z14make_iterationPKiS0_iiPiS1_)
        /*0044*/ 	.word	0x00000000
.L_11:


//--------------------- .nv.compat                --------------------------
	.section	.nv.compat,"",@"SHT_CUDA_COMPAT_INFO"
	.align	4
        /*0000*/ 	.byte	0x02, 0x09, 0x00, 0x00, 0x02, 0x02, 0x01, 0x00, 0x02, 0x05, 0x05, 0x00, 0x03, 0x07, 0x01, 0x01
        /*0010*/ 	.byte	0x02, 0x03, 0x00, 0x00, 0x02, 0x06, 0x01, 0x00, 0x04, 0x0b, 0x08, 0x00, 0x09, 0x00, 0x00, 0x00
        /*0020*/ 	.byte	0x00, 0x00, 0x00, 0x00


//--------------------- .nv.info._Z17reduce_infectionsPiPKiii --------------------------
	.section	.nv.info._Z17reduce_infectionsPiPKiii,"",@"SHT_CUDA_INFO"
	.sectionflags	@""
	.align	4


	//----- nvinfo : EIATTR_CUDA_API_VERSION
	.align		4
        /*0000*/ 	.byte	0x04, 0x37
        /*0002*/ 	.short	(.L_13 - .L_12)
.L_12:
        /*0004*/ 	.word	0x00000082


	//----- nvinfo : EIATTR_KPARAM_INFO
	.align		4
.L_13:
        /*0008*/ 	.byte	0x04, 0x17
        /*000a*/ 	.short	(.L_15 - .L_14)
.L_14:
        /*000c*/ 	.word	0x00000000
        /*0010*/ 	.short	0x0003
        /*0012*/ 	.short	0x0014
        /*0014*/ 	.byte	0x00, 0xf0, 0x11, 0x00


	//----- nvinfo : EIATTR_KPARAM_INFO
	.align		4
.L_15:
        /*0018*/ 	.byte	0x04, 0x17
        /*001a*/ 	.short	(.L_17 - .L_16)
.L_16:
        /*001c*/ 	.word	0x00000000
        /*0020*/ 	.short	0x0002
        /*0022*/ 	.short	0x0010
        /*0024*/ 	.byte	0x00, 0xf0, 0x11, 0x00


	//----- nvinfo : EIATTR_KPARAM_INFO
	.align		4
.L_17:
        /*0028*/ 	.byte	0x04, 0x17
        /*002a*/ 	.short	(.L_19 - .L_18)
.L_18:
        /*002c*/ 	.word	0x00000000
        /*0030*/ 	.short	0x0001
        /*0032*/ 	.short	0x0008
        /*0034*/ 	.byte	0x00, 0xf5, 0x21, 0x00


	//----- nvinfo : EIATTR_KPARAM_INFO
	.align		4
.L_19:
        /*0038*/ 	.byte	0x04, 0x17
        /*003a*/ 	.short	(.L_21 - .L_20)
.L_20:
        /*003c*/ 	.word	0x00000000
        /*0040*/ 	.short	0x0000
        /*0042*/ 	.short	0x0000
        /*0044*/ 	.byte	0x00, 0xf5, 0x21, 0x00


	//----- nvinfo : EIATTR_SPARSE_MMA_MASK
	.align		4
.L_21:
        /*0048*/ 	.byte	0x03, 0x50
        /*004a*/ 	.short	0x0000


	//----- nvinfo : EIATTR_MAXREG_COUNT
	.align		4
        /*004c*/ 	.byte	0x03, 0x1b
        /*004e*/ 	.short	0x00ff


	//----- nvinfo : EIATTR_MERCURY_ISA_VERSION
	.align		4
        /*0050*/ 	.byte	0x03, 0x5f
        /*0052*/ 	.short	0x0101


	//----- nvinfo : EIATTR_VRC_CTA_INIT_COUNT
	.align		4
        /*0054*/ 	.byte	0x02, 0x4a
	.zero		1
	.zero		1


	//----- nvinfo : EIATTR_EXIT_INSTR_OFFSETS
	.align		4
        /*0058*/ 	.byte	0x04, 0x1c
        /*005a*/ 	.short	(.L_23 - .L_22)


	//   ....[0]....
.L_22:
        /*005c*/ 	.word	0x00000070


	//   ....[1]....
        /*0060*/ 	.word	0x000000e0


	//   ....[2]....
        /*0064*/ 	.word	0x00000a40


	//----- nvinfo : EIATTR_CBANK_PARAM_SIZE
	.align		4
.L_23:
        /*0068*/ 	.byte	0x03, 0x19
        /*006a*/ 	.short	0x0018


	//----- nvinfo : EIATTR_PARAM_CBANK
	.align		4
        /*006c*/ 	.byte	0x04, 0x0a
        /*006e*/ 	.short	(.L_25 - .L_24)
	.align		4
.L_24:
        /*0070*/ 	.word	index@(.nv.constant0._Z17reduce_infectionsPiPKiii)
        /*0074*/ 	.short	0x0380
        /*0076*/ 	.short	0x0018


	//----- nvinfo : EIATTR_SW_WAR
	.align		4
.L_25:
        /*0078*/ 	.byte	0x04, 0x36
        /*007a*/ 	.short	(.L_27 - .L_26)
.L_26:
        /*007c*/ 	.word	0x00000008
.L_27:


//--------------------- .nv.info._Z14make_iterationPKiS0_iiPiS1_ --------------------------
	.section	.nv.info._Z14make_iterationPKiS0_iiPiS1_,"",@"SHT_CUDA_INFO"
	.sectionflags	@""
	.align	4


	//----- nvinfo : EIATTR_CUDA_API_VERSION
	.align		4
        /*0000*/ 	.byte	0x04, 0x37
        /*0002*/ 	.short	(.L_29 - .L_28)
.L_28:
        /*0004*/ 	.word	0x00000082


	//----- nvinfo : EIATTR_KPARAM_INFO
	.align		4
.L_29:
        /*0008*/ 	.byte	0x04, 0x17
        /*000a*/ 	.short	(.L_31 - .L_30)
.L_30:
        /*000c*/ 	.word	0x00000000
        /*0010*/ 	.short	0x0005
        /*0012*/ 	.short	0x0020
        /*0014*/ 	.byte	0x00, 0xf5, 0x21, 0x00


	//----- nvinfo : EIATTR_KPARAM_INFO
	.align		4
.L_31:
        /*0018*/ 	.byte	0x04, 0x17
        /*001a*/ 	.short	(.L_33 - .L_32)
.L_32:
        /*001c*/ 	.word	0x00000000
        /*0020*/ 	.short	0x0004
        /*0022*/ 	.short	0x0018
        /*0024*/ 	.byte	0x00, 0xf5, 0x21, 0x00


	//----- nvinfo : EIATTR_KPARAM_INFO
	.align		4
.L_33:
        /*0028*/ 	.byte	0x04, 0x17
        /*002a*/ 	.short	(.L_35 - .L_34)
.L_34:
        /*002c*/ 	.word	0x00000000
        /*0030*/ 	.short	0x0003
        /*0032*/ 	.short	0x0014
        /*0034*/ 	.byte	0x00, 0xf0, 0x11, 0x00


	//----- nvinfo : EIATTR_KPARAM_INFO
	.align		4
.L_35:
        /*0038*/ 	.byte	0x04, 0x17
        /*003a*/ 	.short	(.L_37 - .L_36)
.L_36:
        /*003c*/ 	.word	0x00000000
        /*0040*/ 	.short	0x0002
        /*0042*/ 	.short	0x0010
        /*0044*/ 	.byte	0x00, 0xf0, 0x11, 0x00


	//----- nvinfo : EIATTR_KPARAM_INFO
	.align		4
.L_37:
        /*0048*/ 	.byte	0x04, 0x17
        /*004a*/ 	.short	(.L_39 - .L_38)
.L_38:
        /*004c*/ 	.word	0x00000000
        /*0050*/ 	.short	0x0001
        /*0052*/ 	.short	0x0008
        /*0054*/ 	.byte	0x00, 0xf5, 0x21, 0x00


	//----- nvinfo : EIATTR_KPARAM_INFO
	.align		4
.L_39:
        /*0058*/ 	.byte	0x04, 0x17
        /*005a*/ 	.short	(.L_41 - .L_40)
.L_40:
        /*005c*/ 	.word	0x00000000
        /*0060*/ 	.short	0x0000
        /*0062*/ 	.short	0x0000
        /*0064*/ 	.byte	0x00, 0xf5, 0x21, 0x00


	//----- nvinfo : EIATTR_SPARSE_MMA_MASK
	.align		4
.L_41:
        /*0068*/ 	.byte	0x03, 0x50
        /*006a*/ 	.short	0x0000


	//----- nvinfo : EIATTR_MAXREG_COUNT
	.align		4
        /*006c*/ 	.byte	0x03, 0x1b
        /*006e*/ 	.short	0x00ff


	//----- nvinfo : EIATTR_NUM_BARRIERS
	.align		4
        /*0070*/ 	.byte	0x02, 0x4c
        /*0072*/ 	.byte	0x01
	.zero		1


	//----- nvinfo : EIATTR_MERCURY_ISA_VERSION
	.align		4
        /*0074*/ 	.byte	0x03, 0x5f
        /*0076*/ 	.short	0x0101


	//----- nvinfo : EIATTR_VRC_CTA_INIT_COUNT
	.align		4
        /*0078*/ 	.byte	0x02, 0x4a
	.zero		1
	.zero		1


	//----- nvinfo : EIATTR_EXIT_INSTR_OFFSETS
	.align		4
        /*007c*/ 	.byte	0x04, 0x1c
        /*007e*/ 	.short	(.L_43 - .L_42)


	//   ....[0]....
.L_42:
        /*0080*/ 	.word	0x000000d0


	//   ....[1]....
        /*0084*/ 	.word	0x00000ff0


	//   ....[2]....
        /*0088*/ 	.word	0x000013b0


	//----- nvinfo : EIATTR_CRS_STACK_SIZE
	.align		4
.L_43:
        /*008c*/ 	.byte	0x04, 0x1e
        /*008e*/ 	.short	(.L_45 - .L_44)
.L_44:
        /*0090*/ 	.word	0x00000000


	//----- nvinfo : EIATTR_CBANK_PARAM_SIZE
	.align		4
.L_45:
        /*0094*/ 	.byte	0x03, 0x19
        /*0096*/ 	.short	0x0028


	//----- nvinfo : EIATTR_PARAM_CBANK
	.align		4
        /*0098*/ 	.byte	0x04, 0x0a
        /*009a*/ 	.short	(.L_47 - .L_46)
	.align		4
.L_46:
        /*009c*/ 	.word	index@(.nv.constant0._Z14make_iterationPKiS0_iiPiS1_)
        /*00a0*/ 	.short	0x0380
        /*00a2*/ 	.short	0x0028


	//----- nvinfo : EIATTR_SW_WAR
	.align		4
.L_47:
        /*00a4*/ 	.byte	0x04, 0x36
        /*00a6*/ 	.short	(.L_49 - .L_48)
.L_48:
        /*00a8*/ 	.word	0x00000008
.L_49:


//--------------------- .nv.callgraph             --------------------------
	.section	.nv.callgraph,"",@"SHT_CUDA_CALLGRAPH"
	.align	4
	.sectionentsize	8
	.align		4
        /*0000*/ 	.word	0x00000000
	.align		4
        /*0004*/ 	.word	0xffffffff
	.align		4
        /*0008*/ 	.word	0x00000000
	.align		4
        /*000c*/ 	.word	0xfffffffe
	.align		4
        /*0010*/ 	.word	0x00000000
	.align		4
        /*0014*/ 	.word	0xfffffffd
	.align		4
        /*0018*/ 	.word	0x00000000
	.align		4
        /*001c*/ 	.word	0xfffffffc


//--------------------- .text._Z17reduce_infectionsPiPKiii --------------------------
	.section	.text._Z17reduce_infectionsPiPKiii,"ax",@progbits
	.align	128
        .global         _Z17reduce_infectionsPiPKiii
        .type           _Z17reduce_infectionsPiPKiii,@function
        .size           _Z17reduce_infectionsPiPKiii,(.L_x_23 - _Z17reduce_infectionsPiPKiii)
        .other          _Z17reduce_infectionsPiPKiii,@"STO_CUDA_ENTRY STV_DEFAULT"
_Z17reduce_infectionsPiPKiii:
.text._Z17reduce_infectionsPiPKiii:
[----:B------:R-:W-:Y:S01]  /*0000*/  LDC R1, c[0x0][0x37c] ;  /* 0x0000df00ff017b82 */ /* 0x000fe20000000800 */
[----:B------:R-:W0:Y:S07]  /*0010*/  S2R R3, SR_TID.X ;  /* 0x0000000000037919 */ /* 0x000e2e0000002100 */
[----:B------:R-:W0:Y:S01]  /*0020*/  S2UR UR4, SR_CTAID.X ;  /* 0x00000000000479c3 */ /* 0x000e220000002500 */
[----:B------:R-:W1:Y:S07]  /*0030*/  LDCU UR5, c[0x0][0x390] ;  /* 0x00007200ff0577ac */ /* 0x000e6e0008000800 */
[----:B------:R-:W0:Y:S02]  /*0040*/  LDC R0, c[0x0][0x360] ;  /* 0x0000d800ff007b82 */ /* 0x000e240000000800 */
[----:B0-----:R-:W-:-:S05]  /*0050*/  IMAD R0, R0, UR4, R3 ;  /* 0x0000000400007c24 */ /* 0x001fca000f8e0203 */
[----:B-1----:R-:W-:-:S13]  /*0060*/  ISETP.GE.AND P0, PT, R0, UR5, PT ;  /* 0x0000000500007c0c */ /* 0x002fda000bf06270 */
[----:B------:R-:W-:Y:S05]  /*0070*/  @P0 EXIT ;  /* 0x000000000000094d */ /* 0x000fea0003800000 */
[----:B------:R-:W0:Y:S01]  /*0080*/  LDC R5, c[0x0][0x394] ;  /* 0x0000e500ff057b82 */ /* 0x000e220000000800 */
[----:B------:R-:W1:Y:S07]  /*0090*/  LDCU.64 UR8, c[0x0][0x358] ;  /* 0x00006b00ff0877ac */ /* 0x000e6e0008000a00 */
[----:B------:R-:W2:Y:S01]  /*00a0*/  LDC.64 R2, c[0x0][0x380] ;  /* 0x0000e000ff027b82 */ /* 0x000ea20000000a00 */
[----:B0-----:R-:W-:Y:S01]  /*00b0*/  ISETP.GE.AND P0, PT, R5, 0x1, PT ;  /* 0x000000010500780c */ /* 0x001fe20003f06270 */
[----:B--2---:R-:W-:-:S05]  /*00c0*/  IMAD.WIDE R2, R0, 0x4, R2 ;  /* 0x0000000400027825 */ /* 0x004fca00078e0202 */
[----:B-1----:R0:W-:Y:S07]  /*00d0*/  STG.E desc[UR8][R2.64], RZ ;  /* 0x000000ff02007986 */ /* 0x0021ee000c101908 */
[----:B------:R-:W-:Y:S05]  /*00e0*/  @!P0 EXIT ;  /* 0x000000000000894d */ /* 0x000fea0003800000 */
[----:B------:R-:W1:Y:S01]  /*00f0*/  LDCU.64 UR6, c[0x0][0x388] ;  /* 0x00007100ff0677ac */ /* 0x000e620008000a00 */
[C---:B------:R-:W-:Y:S01]  /*0100*/  LOP3.LUT R13, R5.reuse, 0xf, RZ, 0xc0, !PT ;  /* 0x0000000f050d7812 */ /* 0x040fe200078ec0ff */
[----:B------:R-:W-:Y:S01]  /*0110*/  HFMA2 R7, -RZ, RZ, 0, 0 ;  /* 0x00000000ff077431 */ /* 0x000fe200000001ff */
[----:B------:R-:W-:Y:S01]  /*0120*/  LOP3.LUT R14, R5, 0x7, RZ, 0xc0, !PT ;  /* 0x00000007050e7812 */ /* 0x000fe200078ec0ff */
[----:B------:R-:W-:Y:S02]  /*0130*/  UMOV UR4, URZ ;  /* 0x000000ff00047c82 */ /* 0x000fe40008000000 */
[----:B------:R-:W-:Y:S02]  /*0140*/  VIADD R4, R13, 0xffffffff ;  /* 0xffffffff0d047836 */ /* 0x000fe40000000000 */
[----:B------:R-:W-:-:S03]  /*0150*/  VIADD R6, R14, 0xffffffff ;  /* 0xffffffff0e067836 */ /* 0x000fc60000000000 */
[----:B------:R-:W-:Y:S02]  /*0160*/  ISETP.GE.U32.AND P0, PT, R4, 0x7, PT ;  /* 0x000000070400780c */ /* 0x000fe40003f06070 */
[C---:B------:R-:W-:Y:S02]  /*0170*/  LOP3.LUT R4, R5.reuse, 0x7ffffff0, RZ, 0xc0, !PT ;  /* 0x7ffffff005047812 */ /* 0x040fe400078ec0ff */
[----:B------:R-:W-:Y:S02]  /*0180*/  ISETP.GE.U32.AND P1, PT, R6, 0x3, PT ;  /* 0x000000030600780c */ /* 0x000fe40003f26070 */
[----:B------:R-:W-:Y:S01]  /*0190*/  LOP3.LUT R5, R5, 0x3, RZ, 0xc0, !PT ;  /* 0x0000000305057812 */ /* 0x000fe200078ec0ff */
[----:B-1----:R-:W-:Y:S01]  /*01a0*/  UIADD3 UR5, UP0, UPT, UR6, 0x20, URZ ;  /* 0x0000002006057890 */ /* 0x002fe2000ff1e0ff */
[----:B------:R-:W-:-:S03]  /*01b0*/  IMAD.MOV R6, RZ, RZ, -R4 ;  /* 0x000000ffff067224 */ /* 0x000fc600078e0a04 */
[----:B------:R-:W-:-:S12]  /*01c0*/  UIADD3.X UR6, UPT, UPT, URZ, UR7, URZ, UP0, !UPT ;  /* 0x00000007ff067290 */ /* 0x000fd800087fe4ff */
.L_x_5:
[----:B-1----:R-:W1:Y:S02]  /*01d0*/  LDC R9, c[0x0][0x394] ;  /* 0x0000e500ff097b82 */ /* 0x002e640000000800 */
[----:B-1----:R-:W-:Y:S01]  /*01e0*/  ISETP.GE.U32.AND P3, PT, R9, 0x10, PT ;  /* 0x000000100900780c */ /* 0x002fe20003f66070 */
[----:B------:R-:W-:Y:S01]  /*01f0*/  IMAD R8, R0, R9, UR4 ;  /* 0x0000000400087e24 */ /* 0x000fe2000f8e0209 */
[----:B------:R-:W-:-:S03]  /*0200*/  UIADD3 UR4, UPT, UPT, UR4, 0x1, URZ ;  /* 0x0000000104047890 */ /* 0x000fc6000fffe0ff */
[----:B------:R-:W-:-:S03]  /*0210*/  IMAD R8, R8, R9, RZ ;  /* 0x0000000908087224 */ /* 0x000fc600078e02ff */
[----:B------:R-:W-:Y:S01]  /*0220*/  ISETP.NE.AND P2, PT, R9, UR4, PT ;  /* 0x0000000409007c0c */ /* 0x000fe2000bf45270 */
[----:B------:R-:W-:-:S04]  /*0230*/  IMAD.MOV.U32 R9, RZ, RZ, RZ ;  /* 0x000000ffff097224 */ /* 0x000fc800078e00ff */
[----:B--234-:R-:W-:Y:S08]  /*0240*/  @!P3 BRA `(.L_x_0) ;  /* 0x0000000000e8b947 */ /* 0x01cff00003800000 */
[----:B------:R-:W-:Y:S01]  /*0250*/  MOV R12, R8 ;  /* 0x00000008000c7202 */ /* 0x000fe20000000f00 */
[----:B------:R-:W-:-:S07]  /*0260*/  IMAD.MOV.U32 R9, RZ, RZ, R6 ;  /* 0x000000ffff097224 */ /* 0x000fce00078e0006 */
.L_x_1:
[----:B------:R-:W-:Y:S01]  /*0270*/  MOV R11, UR6 ;  /* 0x00000006000b7c02 */ /* 0x000fe20008000f00 */
[----:B------:R-:W-:-:S04]  /*0280*/  IMAD.U32 R10, RZ, RZ, UR5 ;  /* 0x00000005ff0a7e24 */ /* 0x000fc8000f8e00ff */
[----:B------:R-:W-:-:S05]  /*0290*/  IMAD.WIDE R10, R12, 0x4, R10 ;  /* 0x000000040c0a7825 */ /* 0x000fca00078e020a */
[----:B------:R-:W2:Y:S02]  /*02a0*/  LDG.E R16, desc[UR8][R10.64+-0x20] ;  /* 0xffffe0080a107981 */ /* 0x000ea4000c1e1900 */
[----:B--23--:R-:W-:-:S05]  /*02b0*/  IMAD.IADD R7, R16, 0x1, R7 ;  /* 0x0000000110077824 */ /* 0x00cfca00078e0207 */
[----:B------:R1:W-:Y:S04]  /*02c0*/  STG.E desc[UR8][R2.64], R7 ;  /* 0x0000000702007986 */ /* 0x0003e8000c101908 */
[----:B------:R-:W2:Y:S02]  /*02d0*/  LDG.E R16, desc[UR8][R10.64+-0x1c] ;  /* 0xffffe4080a107981 */ /* 0x000ea4000c1e1900 */
[----:B--2---:R-:W-:-:S05]  /*02e0*/  IMAD.IADD R15, R7, 0x1, R16 ;  /* 0x00000001070f7824 */ /* 0x004fca00078e0210 */
[----:B------:R2:W-:Y:S04]  /*02f0*/  STG.E desc[UR8][R2.64], R15 ;  /* 0x0000000f02007986 */ /* 0x0005e8000c101908 */
[----:B------:R-:W3:Y:S02]  /*0300*/  LDG.E R16, desc[UR8][R10.64+-0x18] ;  /* 0xffffe8080a107981 */ /* 0x000ee4000c1e1900 */
[----:B---3--:R-:W-:-:S05]  /*0310*/  IADD3 R17, PT, PT, R15, R16, RZ ;  /* 0x000000100f117210 */ /* 0x008fca0007ffe0ff */
[----:B------:R3:W-:Y:S04]  /*0320*/  STG.E desc[UR8][R2.64], R17 ;  /* 0x0000001102007986 */ /* 0x0007e8000c101908 */
[----:B------:R-:W4:Y:S02]  /*0330*/  LDG.E R16, desc[UR8][R10.64+-0x14] ;  /* 0xffffec080a107981 */ /* 0x000f24000c1e1900 */
[----:B----4-:R-:W-:-:S05]  /*0340*/  IMAD.IADD R19, R17, 0x1, R16 ;  /* 0x0000000111137824 */ /* 0x010fca00078e0210 */
[----:B------:R4:W-:Y:S04]  /*0350*/  STG.E desc[UR8][R2.64], R19 ;  /* 0x0000001302007986 */ /* 0x0009e8000c101908 */
[----:B------:R-:W1:Y:S02]  /*0360*/  LDG.E R16, desc[UR8][R10.64+-0x10] ;  /* 0xfffff0080a107981 */ /* 0x000e64000c1e1900 */
[----:B-1----:R-:W-:-:S05]  /*0370*/  IMAD.IADD R7, R19, 0x1, R16 ;  /* 0x0000000113077824 */ /* 0x002fca00078e0210 */
[----:B------:R1:W-:Y:S04]  /*0380*/  STG.E desc[UR8][R2.64], R7 ;  /* 0x0000000702007986 */ /* 0x0003e8000c101908 */
[----:B------:R-:W2:Y:S02]  /*0390*/  LDG.E R16, desc[UR8][R10.64+-0xc] ;  /* 0xfffff4080a107981 */ /* 0x000ea4000c1e1900 */
[----:B--2---:R-:W-:-:S05]  /*03a0*/  IADD3 R15, PT, PT, R7, R16, RZ ;  /* 0x00000010070f7210 */ /* 0x004fca0007ffe0ff */
[----:B------:R2:W-:Y:S04]  /*03b0*/  STG.E desc[UR8][R2.64], R15 ;  /* 0x0000000f02007986 */ /* 0x0005e8000c101908 */
[----:B------:R-:W3:Y:S02]  /*03c0*/  LDG.E R16, desc[UR8][R10.64+-0x8] ;  /* 0xfffff8080a107981 */ /* 0x000ee4000c1e1900 */
[----:B---3--:R-:W-:-:S05]  /*03d0*/  IMAD.IADD R17, R15, 0x1, R16 ;  /* 0x000000010f117824 */ /* 0x008fca00078e0210 */
[----:B------:R3:W-:Y:S04]  /*03e0*/  STG.E desc[UR8][R2.64], R17 ;  /* 0x0000001102007986 */ /* 0x0007e8000c101908 */
[----:B------:R-:W4:Y:S02]  /*03f0*/  LDG.E R16, desc[UR8][R10.64+-0x4] ;  /* 0xfffffc080a107981 */ /* 0x000f24000c1e1900 */
[----:B----4-:R-:W-:-:S05]  /*0400*/  IMAD.IADD R19, R17, 0x1, R16 ;  /* 0x0000000111137824 */ /* 0x010fca00078e0210 */
[----:B------:R4:W-:Y:S04]  /*0410*/  STG.E desc[UR8][R2.64], R19 ;  /* 0x0000001302007986 */ /* 0x0009e8000c101908 */
[----:B------:R-:W1:Y:S02]  /*0420*/  LDG.E R16, desc[UR8][R10.64] ;  /* 0x000000080a107981 */ /* 0x000e64000c1e1900 */
[----:B-1----:R-:W-:-:S05]  /*0430*/  IADD3 R7, PT, PT, R19, R16, RZ ;  /* 0x0000001013077210 */ /* 0x002fca0007ffe0ff */
[----:B------:R-:W-:Y:S04]  /*0440*/  STG.E desc[UR8][R2.64], R7 ;  /* 0x0000000702007986 */ /* 0x000fe8000c101908 */
        /* <DEDUP_REMOVED lines=9> */
[----:B------:R-:W4:Y:S02]  /*04e0*/  LDG.E R16, desc[UR8][R10.64+0x10] ;  /* 0x000010080a107981 */ /* 0x000f24000c1e1900 */
[----:B----4-:R-:W-:-:S05]  /*04f0*/  IADD3 R21, PT, PT, R19, R16, RZ ;  /* 0x0000001013157210 */ /* 0x010fca0007ffe0ff */
[----:B------:R3:W-:Y:S04]  /*0500*/  STG.E desc[UR8][R2.64], R21 ;  /* 0x0000001502007986 */ /* 0x0007e8000c101908 */
[----:B------:R-:W1:Y:S02]  /*0510*/  LDG.E R16, desc[UR8][R10.64+0x14] ;  /* 0x000014080a107981 */ /* 0x000e64000c1e1900 */
[----:B-1----:R-:W-:-:S05]  /*0520*/  IMAD.IADD R15, R21, 0x1, R16 ;  /* 0x00000001150f7824 */ /* 0x002fca00078e0210 */
[----:B------:R3:W-:Y:S04]  /*0530*/  STG.E desc[UR8][R2.64], R15 ;  /* 0x0000000f02007986 */ /* 0x0007e8000c101908 */
[----:B------:R-:W2:Y:S01]  /*0540*/  LDG.E R16, desc[UR8][R10.64+0x18] ;  /* 0x000018080a107981 */ /* 0x000ea2000c1e1900 */
[----:B------:R-:W-:Y:S02]  /*0550*/  IADD3 R9, PT, PT, R9, 0x10, RZ ;  /* 0x0000001009097810 */ /* 0x000fe40007ffe0ff */
[----:B--2---:R-:W-:-:S05]  /*0560*/  IADD3 R17, PT, PT, R15, R16, RZ ;  /* 0x000000100f117210 */ /* 0x004fca0007ffe0ff */
[----:B------:R3:W-:Y:S04]  /*0570*/  STG.E desc[UR8][R2.64], R17 ;  /* 0x0000001102007986 */ /* 0x0007e8000c101908 */
[----:B------:R-:W2:Y:S01]  /*0580*/  LDG.E R16, desc[UR8][R10.64+0x1c] ;  /* 0x00001c080a107981 */ /* 0x000ea2000c1e1900 */
[----:B------:R-:W-:Y:S01]  /*0590*/  ISETP.NE.AND P3, PT, R9, RZ, PT ;  /* 0x000000ff0900720c */ /* 0x000fe20003f65270 */
[----:B------:R-:W-:Y:S02]  /*05a0*/  VIADD R12, R12, 0x10 ;  /* 0x000000100c0c7836 */ /* 0x000fe40000000000 */
[----:B--2---:R-:W-:-:S05]  /*05b0*/  IMAD.IADD R7, R17, 0x1, R16 ;  /* 0x0000000111077824 */ /* 0x004fca00078e0210 */
[----:B------:R3:W-:Y:S05]  /*05c0*/  STG.E desc[UR8][R2.64], R7 ;  /* 0x0000000702007986 */ /* 0x0007ea000c101908 */
[----:B------:R-:W-:Y:S05]  /*05d0*/  @P3 BRA `(.L_x_1) ;  /* 0xfffffffc00243947 */ /* 0x000fea000383ffff */
[----:B------:R-:W-:-:S07]  /*05e0*/  MOV R9, R4 ;  /* 0x0000000400097202 */ /* 0x000fce0000000f00 */
.L_x_0:
[----:B------:R-:W-:-:S13]  /*05f0*/  ISETP.NE.AND P3, PT, R13, RZ, PT ;  /* 0x000000ff0d00720c */ /* 0x000fda0003f65270 */
[----:B------:R-:W-:Y:S05]  /*0600*/  @!P3 BRA `(.L_x_2) ;  /* 0x000000040008b947 */ /* 0x000fea0003800000 */
[----:B------:R-:W-:Y:S01]  /*0610*/  ISETP.NE.AND P3, PT, R14, RZ, PT ;  /* 0x000000ff0e00720c */ /* 0x000fe20003f65270 */
[----:B------:R-:W-:-:S12]  /*0620*/  @!P0 BRA `(.L_x_3) ;  /* 0x0000000000708947 */ /* 0x000fd80003800000 */
[----:B------:R-:W1:Y:S01]  /*0630*/  LDC.64 R10, c[0x0][0x388] ;  /* 0x0000e200ff0a7b82 */ /* 0x000e620000000a00 */
[----:B---3--:R-:W-:-:S04]  /*0640*/  IMAD.IADD R15, R8, 0x1, R9 ;  /* 0x00000001080f7824 */ /* 0x008fc800078e0209 */
[----:B-1----:R-:W-:-:S05]  /*0650*/  IMAD.WIDE R10, R15, 0x4, R10 ;  /* 0x000000040f0a7825 */ /* 0x002fca00078e020a */
[----:B------:R-:W2:Y:S02]  /*0660*/  LDG.E R12, desc[UR8][R10.64] ;  /* 0x000000080a0c7981 */ /* 0x000ea4000c1e1900 */
[----:B--2---:R-:W-:-:S05]  /*0670*/  IADD3 R7, PT, PT, R7, R12, RZ ;  /* 0x0000000c07077210 */ /* 0x004fca0007ffe0ff */
[----:B------:R-:W-:Y:S04]  /*0680*/  STG.E desc[UR8][R2.64], R7 ;  /* 0x0000000702007986 */ /* 0x000fe8000c101908 */
[----:B------:R-:W2:Y:S02]  /*0690*/  LDG.E R12, desc[UR8][R10.64+0x4] ;  /* 0x000004080a0c7981 */ /* 0x000ea4000c1e1900 */
[----:B--2---:R-:W-:-:S05]  /*06a0*/  IMAD.IADD R15, R7, 0x1, R12 ;  /* 0x00000001070f7824 */ /* 0x004fca00078e020c */
[----:B------:R1:W-:Y:S04]  /*06b0*/  STG.E desc[UR8][R2.64], R15 ;  /* 0x0000000f02007986 */ /* 0x0003e8000c101908 */
[----:B------:R-:W2:Y:S02]  /*06c0*/  LDG.E R12, desc[UR8][R10.64+0x8] ;  /* 0x000008080a0c7981 */ /* 0x000ea4000c1e1900 */
[----:B--2---:R-:W-:-:S05]  /*06d0*/  IADD3 R17, PT, PT, R15, R12, RZ ;  /* 0x0000000c0f117210 */ /* 0x004fca0007ffe0ff */
[----:B------:R2:W-:Y:S04]  /*06e0*/  STG.E desc[UR8][R2.64], R17 ;  /* 0x0000001102007986 */ /* 0x0005e8000c101908 */
[----:B------:R-:W3:Y:S02]  /*06f0*/  LDG.E R12, desc[UR8][R10.64+0xc] ;  /* 0x00000c080a0c7981 */ /* 0x000ee4000c1e1900 */
[----:B---3--:R-:W-:-:S05]  /*0700*/  IMAD.IADD R19, R17, 0x1, R12 ;  /* 0x0000000111137824 */ /* 0x008fca00078e020c */
[----:B------:R4:W-:Y:S04]  /*0710*/  STG.E desc[UR8][R2.64], R19 ;  /* 0x0000001302007986 */ /* 0x0009e8000c101908 */
[----:B------:R-:W3:Y:S02]  /*0720*/  LDG.E R12, desc[UR8][R10.64+0x10] ;  /* 0x000010080a0c7981 */ /* 0x000ee4000c1e1900 */
[----:B---3--:R-:W-:-:S05]  /*0730*/  IADD3 R21, PT, PT, R19, R12, RZ ;  /* 0x0000000c13157210 */ /* 0x008fca0007ffe0ff */
[----:B------:R4:W-:Y:S04]  /*0740*/  STG.E desc[UR8][R2.64], R21 ;  /* 0x0000001502007986 */ /* 0x0009e8000c101908 */
[----:B------:R-:W1:Y:S02]  /*0750*/  LDG.E R12, desc[UR8][R10.64+0x14] ;  /* 0x000014080a0c7981 */ /* 0x000e64000c1e1900 */
[----:B-1----:R-:W-:-:S05]  /*0760*/  IMAD.IADD R15, R21, 0x1, R12 ;  /* 0x00000001150f7824 */ /* 0x002fca00078e020c */
[----:B------:R4:W-:Y:S04]  /*0770*/  STG.E desc[UR8][R2.64], R15 ;  /* 0x0000000f02007986 */ /* 0x0009e8000c101908 */
[----:B------:R-:W2:Y:S02]  /*0780*/  LDG.E R12, desc[UR8][R10.64+0x18] ;  /* 0x000018080a0c7981 */ /* 0x000ea4000c1e1900 */
[----:B--2---:R-:W-:-:S05]  /*0790*/  IADD3 R17, PT, PT, R15, R12, RZ ;  /* 0x0000000c0f117210 */ /* 0x004fca0007ffe0ff */
[----:B------:R4:W-:Y:S04]  /*07a0*/  STG.E desc[UR8][R2.64], R17 ;  /* 0x0000001102007986 */ /* 0x0009e8000c101908 */
[----:B------:R-:W2:Y:S01]  /*07b0*/  LDG.E R12, desc[UR8][R10.64+0x1c] ;  /* 0x00001c080a0c7981 */ /* 0x000ea2000c1e1900 */
[----:B------:R-:W-:Y:S01]  /*07c0*/  IADD3 R9, PT, PT, R9, 0x8, RZ ;  /* 0x0000000809097810 */ /* 0x000fe20007ffe0ff */
[----:B--2---:R-:W-:-:S05]  /*07d0*/  IMAD.IADD R7, R17, 0x1, R12 ;  /* 0x0000000111077824 */ /* 0x004fca00078e020c */
[----:B------:R4:W-:Y:S02]  /*07e0*/  STG.E desc[UR8][R2.64], R7 ;  /* 0x0000000702007986 */ /* 0x0009e4000c101908 */
.L_x_3:
[----:B------:R-:W-:Y:S05]  /*07f0*/  @!P3 BRA `(.L_x_2) ;  /* 0x00000000008cb947 */ /* 0x000fea0003800000 */
[----:B------:R-:W-:Y:S01]  /*0800*/  ISETP.NE.AND P3, PT, R5, RZ, PT ;  /* 0x000000ff0500720c */ /* 0x000fe20003f65270 */
[----:B------:R-:W-:-:S12]  /*0810*/  @!P1 BRA `(.L_x_4) ;  /* 0x0000000000409947 */ /* 0x000fd80003800000 */
[----:B------:R-:W1:Y:S01]  /*0820*/  LDC.64 R10, c[0x0][0x388] ;  /* 0x0000e200ff0a7b82 */ /* 0x000e620000000a00 */
[----:B---34-:R-:W-:-:S04]  /*0830*/  IMAD.IADD R15, R8, 0x1, R9 ;  /* 0x00000001080f7824 */ /* 0x018fc800078e0209 */
[----:B-1----:R-:W-:-:S05]  /*0840*/  IMAD.WIDE R10, R15, 0x4, R10 ;  /* 0x000000040f0a7825 */ /* 0x002fca00078e020a */
[----:B------:R-:W2:Y:S02]  /*0850*/  LDG.E R12, desc[UR8][R10.64] ;  /* 0x000000080a0c7981 */ /* 0x000ea4000c1e1900 */
[----:B--2---:R-:W-:-:S05]  /*0860*/  IADD3 R15, PT, PT, R7, R12, RZ ;  /* 0x0000000c070f7210 */ /* 0x004fca0007ffe0ff */
[----:B------:R1:W-:Y:S04]  /*0870*/  STG.E desc[UR8][R2.64], R15 ;  /* 0x0000000f02007986 */ /* 0x0003e8000c101908 */
[----:B------:R-:W2:Y:S02]  /*0880*/  LDG.E R12, desc[UR8][R10.64+0x4] ;  /* 0x000004080a0c7981 */ /* 0x000ea4000c1e1900 */
[----:B--2---:R-:W-:-:S05]  /*0890*/  IMAD.IADD R17, R15, 0x1, R12 ;  /* 0x000000010f117824 */ /* 0x004fca00078e020c */
        /* <DEDUP_REMOVED lines=8> */
.L_x_4:
[----:B------:R-:W-:Y:S05]  /*0920*/  @!P3 BRA `(.L_x_2) ;  /* 0x000000000040b947 */ /* 0x000fea0003800000 */
[----:B------:R-:W2:Y:S01]  /*0930*/  LDC.64 R10, c[0x0][0x388] ;  /* 0x0000e200ff0a7b82 */ /* 0x000ea20000000a00 */
[----:B------:R-:W-:-:S04]  /*0940*/  IMAD.IADD R9, R8, 0x1, R9 ;  /* 0x0000000108097824 */ /* 0x000fc800078e0209 */
[----:B--2---:R-:W-:-:S05]  /*0950*/  IMAD.WIDE R8, R9, 0x4, R10 ;  /* 0x0000000409087825 */ /* 0x004fca00078e020a */
[----:B------:R-:W1:Y:S01]  /*0960*/  LDG.E R10, desc[UR8][R8.64] ;  /* 0x00000008080a7981 */ /* 0x000e62000c1e1900 */
[----:B------:R-:W-:Y:S02]  /*0970*/  ISETP.NE.AND P3, PT, R5, 0x1, PT ;  /* 0x000000010500780c */ /* 0x000fe40003f65270 */
[----:B-1-34-:R-:W-:-:S05]  /*0980*/  IADD3 R7, PT, PT, R7, R10, RZ ;  /* 0x0000000a07077210 */ /* 0x01afca0007ffe0ff */
[----:B------:R2:W-:Y:S06]  /*0990*/  STG.E desc[UR8][R2.64], R7 ;  /* 0x0000000702007986 */ /* 0x0005ec000c101908 */
[----:B------:R-:W-:Y:S05]  /*09a0*/  @!P3 BRA `(.L_x_2) ;  /* 0x000000000020b947 */ /* 0x000fea0003800000 */
[----:B------:R-:W2:Y:S01]  /*09b0*/  LDG.E R10, desc[UR8][R8.64+0x4] ;  /* 0x00000408080a7981 */ /* 0x000ea2000c1e1900 */
[----:B------:R-:W-:Y:S01]  /*09c0*/  ISETP.NE.AND P3, PT, R5, 0x2, PT ;  /* 0x000000020500780c */ /* 0x000fe20003f65270 */
[----:B--2---:R-:W-:-:S05]  /*09d0*/  IMAD.IADD R7, R7, 0x1, R10 ;  /* 0x0000000107077824 */ /* 0x004fca00078e020a */
[----:B------:R1:W-:Y:S07]  /*09e0*/  STG.E desc[UR8][R2.64], R7 ;  /* 0x0000000702007986 */ /* 0x0003ee000c101908 */
[----:B------:R-:W-:Y:S05]  /*09f0*/  @!P3 BRA `(.L_x_2) ;  /* 0x00000000000cb947 */ /* 0x000fea0003800000 */
[----:B------:R-:W1:Y:S02]  /*0a00*/  LDG.E R8, desc[UR8][R8.64+0x8] ;  /* 0x0000080808087981 */ /* 0x000e64000c1e1900 */
[----:B-1----:R-:W-:-:S05]  /*0a10*/  IADD3 R7, PT, PT, R7, R8, RZ ;  /* 0x0000000807077210 */ /* 0x002fca0007ffe0ff */
[----:B------:R1:W-:Y:S02]  /*0a20*/  STG.E desc[UR8][R2.64], R7 ;  /* 0x0000000702007986 */ /* 0x0003e4000c101908 */
.L_x_2:
[----:B------:R-:W-:Y:S05]  /*0a30*/  @P2 BRA `(.L_x_5) ;  /* 0xfffffff400e42947 */ /* 0x000fea000383ffff */
[----:B------:R-:W-:Y:S05]  /*0a40*/  EXIT ;  /* 0x000000000000794d */ /* 0x000fea0003800000 */
.L_x_6:
[----:B------:R-:W-:-:S00]  /*0a50*/  BRA `(.L_x_6) ;  /* 0xfffffffc00fc7947 */ /* 0x000fc0000383ffff */
[----:B------:R-:W-:-:S00]  /*0a60*/  NOP ;  /* 0x0000000000007918 */ /* 0x000fc00000000000 */
        /* <DEDUP_REMOVED lines=9> */
.L_x_23:


//--------------------- .text._Z14make_iterationPKiS0_iiPiS1_ --------------------------
	.section	.text._Z14make_iterationPKiS0_iiPiS1_,"ax",@progbits
	.align	128
        .global         _Z14make_iterationPKiS0_iiPiS1_
        .type           _Z14make_iterationPKiS0_iiPiS1_,@function
        .size           _Z14make_iterationPKiS0_iiPiS1_,(.L_x_24 - _Z14make_iterationPKiS0_iiPiS1_)
        .other          _Z14make_iterationPKiS0_iiPiS1_,@"STO_CUDA_ENTRY STV_DEFAULT"
_Z14make_iterationPKiS0_iiPiS1_:
.text._Z14make_iterationPKiS0_iiPiS1_:
[----:B------:R-:W-:Y:S01]  /*0000*/  LDC R1, c[0x0][0x37c] ;  /* 0x0000df00ff017b82 */ /* 0x000fe20000000800 */
[----:B------:R-:W0:Y:S07]  /*0010*/  S2R R0, SR_TID.Y ;  /* 0x0000000000007919 */ /* 0x000e2e0000002200 */
[----:B------:R-:W0:Y:S01]  /*0020*/  LDC R5, c[0x0][0x364] ;  /* 0x0000d900ff057b82 */ /* 0x000e220000000800 */
[----:B------:R-:W1:Y:S07]  /*0030*/  S2R R3, SR_TID.X ;  /* 0x0000000000037919 */ /* 0x000e6e0000002100 */
[----:B------:R-:W0:Y:S08]  /*0040*/  S2UR UR8, SR_CTAID.Y ;  /* 0x00000000000879c3 */ /* 0x000e300000002600 */
[----:B------:R-:W1:Y:S08]  /*0050*/  S2UR UR9, SR_CTAID.X ;  /* 0x00000000000979c3 */ /* 0x000e700000002500 */
[----:B------:R-:W1:Y:S08]  /*0060*/  LDC R8, c[0x0][0x360] ;  /* 0x0000d800ff087b82 */ /* 0x000e700000000800 */
[----:B------:R-:W2:Y:S01]  /*0070*/  LDC R10, c[0x0][0x390] ;  /* 0x0000e400ff0a7b82 */ /* 0x000ea20000000800 */
[----:B0-----:R-:W-:-:S02]  /*0080*/  IMAD R5, R5, UR8, R0 ;  /* 0x0000000805057c24 */ /* 0x001fc4000f8e0200 */
[----:B-1----:R-:W-:Y:S02]  /*0090*/  IMAD R8, R8, UR9, R3 ;  /* 0x0000000908087c24 */ /* 0x002fe4000f8e0203 */
[-C--:B--2---:R-:W-:Y:S02]  /*00a0*/  IMAD R7, R10, R10.reuse, RZ ;  /* 0x0000000a0a077224 */ /* 0x084fe400078e02ff */
[----:B------:R-:W-:-:S05]  /*00b0*/  IMAD R2, R5, R10, R8 ;  /* 0x0000000a05027224 */ /* 0x000fca00078e0208 */
[----:B------:R-:W-:-:S13]  /*00c0*/  ISETP.GE.AND P0, PT, R2, R7, PT ;  /* 0x000000070200720c */ /* 0x000fda0003f06270 */
[----:B------:R-:W-:Y:S05]  /*00d0*/  @P0 EXIT ;  /* 0x000000000000094d */ /* 0x000fea0003800000 */
[----:B------:R-:W0:Y:S01]  /*00e0*/  LDC.64 R6, c[0x0][0x388] ;  /* 0x0000e200ff067b82 */ /* 0x000e220000000a00 */
[----:B------:R-:W1:Y:S01]  /*00f0*/  LDCU.64 UR6, c[0x0][0x358] ;  /* 0x00006b00ff0677ac */ /* 0x000e620008000a00 */
[----:B0-----:R-:W-:-:S06]  /*0100*/  IMAD.WIDE R6, R2, 0x4, R6 ;  /* 0x0000000402067825 */ /* 0x001fcc00078e0206 */
[----:B-1----:R-:W2:Y:S01]  /*0110*/  LDG.E R6, desc[UR6][R6.64] ;  /* 0x0000000606067981 */ /* 0x002ea2000c1e1900 */
[----:B------:R-:W0:Y:S01]  /*0120*/  S2UR UR5, SR_CgaCtaId ;  /* 0x00000000000579c3 */ /* 0x000e220000008800 */
[----:B------:R-:W-:Y:S01]  /*0130*/  UMOV UR4, 0x400 ;  /* 0x0000040000047882 */ /* 0x000fe20000000000 */
[----:B------:R-:W-:Y:S01]  /*0140*/  BSSY.RECONVERGENT B2, `(.L_x_7) ;  /* 0x00000e5000027945 */ /* 0x000fe20003800200 */
[----:B0-----:R-:W-:-:S06]  /*0150*/  ULEA UR4, UR5, UR4, 0x18 ;  /* 0x0000000405047291 */ /* 0x001fcc000f8ec0ff */
[----:B------:R-:W-:-:S05]  /*0160*/  LEA R4, R0, UR4, 0x5 ;  /* 0x0000000400047c11 */ /* 0x000fca000f8e28ff */
[----:B------:R-:W-:-:S05]  /*0170*/  IMAD R4, R3, 0x4, R4 ;  /* 0x0000000403047824 */ /* 0x000fca00078e0204 */
[----:B------:R0:W-:Y:S01]  /*0180*/  STS [R4], RZ ;  /* 0x000000ff04007388 */ /* 0x0001e20000000800 */
[----:B--2---:R-:W-:-:S13]  /*0190*/  ISETP.GE.AND P0, PT, R6, 0x1, PT ;  /* 0x000000010600780c */ /* 0x004fda0003f06270 */
[----:B------:R-:W-:-:S05]  /*01a0*/  @P0 VIADD R9, R6, 0xffffffff ;  /* 0xffffffff06090836 */ /* 0x000fca0000000000 */
[----:B------:R-:W-:-:S04]  /*01b0*/  @P0 ISETP.NE.AND P1, PT, R9, RZ, PT ;  /* 0x000000ff0900020c */ /* 0x000fc80003f25270 */
[----:B------:R-:W-:Y:S01]  /*01c0*/  @P0 SEL R9, R9, 0xffffffe2, P1 ;  /* 0xffffffe209090807 */ /* 0x000fe20000800000 */
[----:B0-----:R-:W-:Y:S08]  /*01d0*/  @P0 BRA `(.L_x_8) ;  /* 0x0000000c006c0947 */ /* 0x001ff00003800000 */
[----:B------:R-:W-:-:S13]  /*01e0*/  ISETP.GT.AND P0, PT, R6, -0x1, PT ;  /* 0xffffffff0600780c */ /* 0x000fda0003f04270 */
[----:B------:R-:W-:Y:S01]  /*01f0*/  @!P0 VIADD R9, R6, 0x1 ;  /* 0x0000000106098836 */ /* 0x000fe20000000000 */
[----:B------:R-:W-:Y:S06]  /*0200*/  @!P0 BRA `(.L_x_8) ;  /* 0x0000000c00608947 */ /* 0x000fec0003800000 */
[C---:B------:R-:W-:Y:S01]  /*0210*/  VIMNMX.U32 R6, PT, PT, R5.reuse, 0x1, !PT ;  /* 0x0000000105067848 */ /* 0x040fe20007fe0000 */
[----:B------:R-:W-:Y:S01]  /*0220*/  VIADD R7, R10, 0xffffffff ;  /* 0xffffffff0a077836 */ /* 0x000fe20000000000 */
[----:B------:R-:W-:Y:S01]  /*0230*/  BSSY.RECONVERGENT B1, `(.L_x_9) ;  /* 0x00000cd000017945 */ /* 0x000fe20003800200 */
[----:B------:R-:W-:Y:S02]  /*0240*/  IMAD.MOV.U32 R11, RZ, RZ, RZ ;  /* 0x000000ffff0b7224 */ /* 0x000fe400078e00ff */
[----:B------:R-:W-:Y:S01]  /*0250*/  VIADD R10, R6, 0xffffffff ;  /* 0xffffffff060a7836 */ /* 0x000fe20000000000 */
[----:B------:R-:W-:-:S04]  /*0260*/  VIADDMNMX R5, R5, 0x1, R7, PT ;  /* 0x0000000105057846 */ /* 0x000fc80003800107 */
[----:B------:R-:W-:-:S13]  /*0270*/  ISETP.GT.AND P0, PT, R10, R5, PT ;  /* 0x000000050a00720c */ /* 0x000fda0003f04270 */
[----:B------:R-:W-:Y:S05]  /*0280*/  @P0 BRA `(.L_x_10) ;  /* 0x0000000c001c0947 */ /* 0x000fea0003800000 */
[C---:B------:R-:W-:Y:S01]  /*0290*/  VIADDMNMX R6, R8.reuse, 0x1, R7, PT ;  /* 0x0000000108067846 */ /* 0x040fe20003800107 */
[----:B------:R-:W-:Y:S01]  /*02a0*/  IMAD.MOV.U32 R11, RZ, RZ, RZ ;  /* 0x000000ffff0b7224 */ /* 0x000fe200078e00ff */
[----:B------:R-:W-:Y:S01]  /*02b0*/  VIMNMX R7, PT, PT, R8, 0x1, !PT ;  /* 0x0000000108077848 */ /* 0x000fe20007fe0100 */
[----:B------:R-:W-:-:S04]  /*02c0*/  IMAD.MOV.U32 R8, RZ, RZ, R10 ;  /* 0x000000ffff087224 */ /* 0x000fc800078e000a */
[----:B------:R-:W-:Y:S02]  /*02d0*/  IMAD.IADD R12, R6, 0x1, -R7 ;  /* 0x00000001060c7824 */ /* 0x000fe400078e0a07 */
[----:B------:R-:W-:-:S03]  /*02e0*/  VIADD R9, R7, 0xffffffff ;  /* 0xffffffff07097836 */ /* 0x000fc60000000000 */
[----:B------:R-:W-:-:S04]  /*02f0*/  IADD3 R14, PT, PT, R12, 0x2, RZ ;  /* 0x000000020c0e7810 */ /* 0x000fc80007ffe0ff */
[C---:B------:R-:W-:Y:S02]  /*0300*/  LOP3.LUT R13, R14.reuse, 0xf, RZ, 0xc0, !PT ;  /* 0x0000000f0e0d7812 */ /* 0x040fe400078ec0ff */
[C---:B------:R-:W-:Y:S02]  /*0310*/  LOP3.LUT R18, R14.reuse, 0x7, RZ, 0xc0, !PT ;  /* 0x000000070e127812 */ /* 0x040fe400078ec0ff */
[----:B------:R-:W-:-:S07]  /*0320*/  LOP3.LUT R10, R14, 0x3, RZ, 0xc0, !PT ;  /* 0x000000030e0a7812 */ /* 0x000fce00078ec0ff */
.L_x_21:
[----:B------:R-:W-:Y:S01]  /*0330*/  ISETP.GT.AND P0, PT, R9, R6, PT ;  /* 0x000000060900720c */ /* 0x000fe20003f04270 */
[----:B------:R-:W-:-:S12]  /*0340*/  BSSY.RECONVERGENT B0, `(.L_x_11) ;  /* 0x00000b8000007945 */ /* 0x000fd80003800200 */
[----:B------:R-:W-:Y:S05]  /*0350*/  @P0 BRA `(.L_x_12) ;  /* 0x0000000800d80947 */ /* 0x000fea0003800000 */
[----:B------:R-:W-:Y:S01]  /*0360*/  VIADD R14, R12, 0x1 ;  /* 0x000000010c0e7836 */ /* 0x000fe20000000000 */
[----:B------:R-:W-:Y:S01]  /*0370*/  BSSY.RECONVERGENT B3, `(.L_x_13) ;  /* 0x0000054000037945 */ /* 0x000fe20003800200 */
[----:B------:R-:W-:-:S03]  /*0380*/  IMAD.MOV.U32 R17, RZ, RZ, R9 ;  /* 0x000000ffff117224 */ /* 0x000fc600078e0009 */
[----:B------:R-:W-:-:S13]  /*0390*/  ISETP.GE.U32.AND P0, PT, R14, 0xf, PT ;  /* 0x0000000f0e00780c */ /* 0x000fda0003f06070 */
[----:B------:R-:W-:Y:S05]  /*03a0*/  @!P0 BRA `(.L_x_14) ;  /* 0x0000000400408947 */ /* 0x000fea0003800000 */
[----:B------:R-:W0:Y:S01]  /*03b0*/  LDC.64 R14, c[0x0][0x388] ;  /* 0x0000e200ff0e7b82 */ /* 0x000e220000000a00 */
[----:B------:R-:W1:Y:S01]  /*03c0*/  LDCU UR4, c[0x0][0x390] ;  /* 0x00007200ff0477ac */ /* 0x000e620008000800 */
[----:B------:R-:W-:Y:S01]  /*03d0*/  VIADD R20, R12, 0x2 ;  /* 0x000000020c147836 */ /* 0x000fe20000000000 */
[----:B------:R-:W-:Y:S01]  /*03e0*/  BSSY.RECONVERGENT B4, `(.L_x_15) ;  /* 0x000004b000047945 */ /* 0x000fe20003800200 */
[----:B------:R-:W-:-:S03]  /*03f0*/  IMAD.MOV.U32 R19, RZ, RZ, R7 ;  /* 0x000000ffff137224 */ /* 0x000fc600078e0007 */
[----:B------:R-:W-:-:S04]  /*0400*/  LOP3.LUT R20, R20, 0xfffffff0, RZ, 0xc0, !PT ;  /* 0xfffffff014147812 */ /* 0x000fc800078ec0ff */
[----:B------:R-:W-:Y:S01]  /*0410*/  IADD3 R20, PT, PT, -R20, RZ, RZ ;  /* 0x000000ff14147210 */ /* 0x000fe20007ffe1ff */
[----:B-1----:R-:W-:-:S07]  /*0420*/  IMAD R21, R8, UR4, R9 ;  /* 0x0000000408157c24 */ /* 0x002fce000f8e0209 */
.L_x_16:
[----:B0-----:R-:W-:-:S05]  /*0430*/  IMAD.WIDE R16, R21, 0x4, R14 ;  /* 0x0000000415107825 */ /* 0x001fca00078e020e */
[----:B------:R-:W2:Y:S04]  /*0440*/  LDG.E R24, desc[UR6][R16.64] ;  /* 0x0000000610187981 */ /* 0x000ea8000c1e1900 */
[----:B------:R-:W3:Y:S04]  /*0450*/  LDG.E R23, desc[UR6][R16.64+0x4] ;  /* 0x0000040610177981 */ /* 0x000ee8000c1e1900 */
[----:B------:R-:W4:Y:S04]  /*0460*/  LDG.E R26, desc[UR6][R16.64+0x8] ;  /* 0x00000806101a7981 */ /* 0x000f28000c1e1900 */
[----:B------:R-:W5:Y:S04]  /*0470*/  LDG.E R25, desc[UR6][R16.64+0xc] ;  /* 0x00000c0610197981 */ /* 0x000f68000c1e1900 */
[----:B------:R-:W5:Y:S01]  /*0480*/  LDG.E R22, desc[UR6][R16.64+0x10] ;  /* 0x0000100610167981 */ /* 0x000f62000c1e1900 */
[----:B--2---:R-:W-:Y:S01]  /*0490*/  ISETP.GT.AND P0, PT, R24, RZ, PT ;  /* 0x000000ff1800720c */ /* 0x004fe20003f04270 */
[----:B------:R-:W-:Y:S01]  /*04a0*/  VIADD R24, R11, 0x1 ;  /* 0x000000010b187836 */ /* 0x000fe20000000000 */
[----:B---3--:R-:W-:-:S02]  /*04b0*/  ISETP.GT.AND P1, PT, R23, RZ, PT ;  /* 0x000000ff1700720c */ /* 0x008fc40003f24270 */
[----:B------:R-:W2:Y:S09]  /*04c0*/  LDG.E R23, desc[UR6][R16.64+0x14] ;  /* 0x0000140610177981 */ /* 0x000eb2000c1e1900 */
[----:B------:R-:W-:Y:S01]  /*04d0*/  @!P0 IMAD.MOV R24, RZ, RZ, R11 ;  /* 0x000000ffff188224 */ /* 0x000fe200078e020b */
[----:B----4-:R-:W-:-:S03]  /*04e0*/  ISETP.GT.AND P0, PT, R26, RZ, PT ;  /* 0x000000ff1a00720c */ /* 0x010fc60003f04270 */
[----:B------:R-:W-:Y:S02]  /*04f0*/  VIADD R11, R24, 0x1 ;  /* 0x00000001180b7836 */ /* 0x000fe40000000000 */
[----:B------:R-:W-:Y:S01]  /*0500*/  @!P1 IMAD.MOV R11, RZ, RZ, R24 ;  /* 0x000000ffff0b9224 */ /* 0x000fe200078e0218 */
[----:B-----5:R-:W-:Y:S01]  /*0510*/  ISETP.GT.AND P1, PT, R25, RZ, PT ;  /* 0x000000ff1900720c */ /* 0x020fe20003f24270 */
[----:B------:R-:W3:Y:S02]  /*0520*/  LDG.E R24, desc[UR6][R16.64+0x18] ;  /* 0x0000180610187981 */ /* 0x000ee4000c1e1900 */
[----:B------:R-:W-:Y:S02]  /*0530*/  VIADD R26, R11, 0x1 ;  /* 0x000000010b1a7836 */ /* 0x000fe40000000000 */
[----:B------:R-:W4:Y:S02]  /*0540*/  LDG.E R25, desc[UR6][R16.64+0x1c] ;  /* 0x00001c0610197981 */ /* 0x000f24000c1e1900 */
[----:B------:R-:W-:-:S02]  /*0550*/  @!P0 IMAD.MOV R26, RZ, RZ, R11 ;  /* 0x000000ffff1a8224 */ /* 0x000fc400078e020b */
[----:B------:R-:W5:Y:S02]  /*0560*/  LDG.E R11, desc[UR6][R16.64+0x24] ;  /* 0x00002406100b7981 */ /* 0x000f64000c1e1900 */
[C---:B------:R-:W-:Y:S02]  /*0570*/  VIADD R27, R26.reuse, 0x1 ;  /* 0x000000011a1b7836 */ /* 0x040fe40000000000 */
[----:B------:R-:W-:Y:S02]  /*0580*/  @!P1 IADD3 R27, PT, PT, R26, RZ, RZ ;  /* 0x000000ff1a1b9210 */ /* 0x000fe40007ffe0ff */
[----:B------:R-:W5:Y:S01]  /*0590*/  LDG.E R26, desc[UR6][R16.64+0x20] ;  /* 0x00002006101a7981 */ /* 0x000f62000c1e1900 */
[----:B------:R-:W-:Y:S02]  /*05a0*/  ISETP.GT.AND P0, PT, R22, RZ, PT ;  /* 0x000000ff1600720c */ /* 0x000fe40003f04270 */
[----:B------:R-:W-:-:S11]  /*05b0*/  VIADD R22, R27, 0x1 ;  /* 0x000000011b167836 */ /* 0x000fd60000000000 */
[----:B------:R-:W-:Y:S02]  /*05c0*/  @!P0 IMAD.MOV R22, RZ, RZ, R27 ;  /* 0x000000ffff168224 */ /* 0x000fe400078e021b */
[----:B------:R-:W5:Y:S01]  /*05d0*/  LDG.E R27, desc[UR6][R16.64+0x3c] ;  /* 0x00003c06101b7981 */ /* 0x000f62000c1e1900 */
[----:B--2---:R-:W-:Y:S01]  /*05e0*/  ISETP.GT.AND P1, PT, R23, RZ, PT ;  /* 0x000000ff1700720c */ /* 0x004fe20003f24270 */
[----:B------:R-:W-:Y:S01]  /*05f0*/  VIADD R23, R22, 0x1 ;  /* 0x0000000116177836 */ /* 0x000fe20000000000 */
[----:B---3--:R-:W-:-:S11]  /*0600*/  ISETP.GT.AND P0, PT, R24, RZ, PT ;  /* 0x000000ff1800720c */ /* 0x008fd60003f04270 */
[----:B------:R-:W-:Y:S02]  /*0610*/  @!P1 IMAD.MOV R23, RZ, RZ, R22 ;  /* 0x000000ffff179224 */ /* 0x000fe400078e0216 */
[----:B------:R-:W2:Y:S01]  /*0620*/  LDG.E R22, desc[UR6][R16.64+0x28] ;  /* 0x0000280610167981 */ /* 0x000ea2000c1e1900 */
[----:B----4-:R-:W-:Y:S01]  /*0630*/  ISETP.GT.AND P1, PT, R25, RZ, PT ;  /* 0x000000ff1900720c */ /* 0x010fe20003f24270 */
[----:B------:R-:W-:Y:S02]  /*0640*/  VIADD R24, R23, 0x1 ;  /* 0x0000000117187836 */ /* 0x000fe40000000000 */
[----:B------:R-:W-:Y:S01]  /*0650*/  @!P0 IMAD.MOV R24, RZ, RZ, R23 ;  /* 0x000000ffff188224 */ /* 0x000fe200078e0217 */
[----:B-----5:R-:W-:Y:S01]  /*0660*/  ISETP.GT.AND P0, PT, R26, RZ, PT ;  /* 0x000000ff1a00720c */ /* 0x020fe20003f04270 */
[----:B------:R-:W3:Y:S02]  /*0670*/  LDG.E R23, desc[UR6][R16.64+0x2c] ;  /* 0x00002c0610177981 */ /* 0x000ee4000c1e1900 */
[----:B------:R-:W-:-:S06]  /*0680*/  VIADD R26, R24, 0x1 ;  /* 0x00000001181a7836 */ /* 0x000fcc0000000000 */
[----:B------:R-:W-:Y:S02]  /*0690*/  @!P1 IADD3 R26, PT, PT, R24, RZ, RZ ;  /* 0x000000ff181a9210 */ /* 0x000fe40007ffe0ff */
[----:B------:R-:W4:Y:S03]  /*06a0*/  LDG.E R24, desc[UR6][R16.64+0x30] ;  /* 0x0000300610187981 */ /* 0x000f26000c1e1900 */
[----:B------:R-:W-:Y:S02]  /*06b0*/  VIADD R25, R26, 0x1 ;  /* 0x000000011a197836 */ /* 0x000fe40000000000 */
[----:B------:R-:W-:Y:S02]  /*06c0*/  @!P0 IMAD.MOV R25, RZ, RZ, R26 ;  /* 0x000000ffff198224 */ /* 0x000fe400078e021a */
[----:B------:R-:W5:Y:S01]  /*06d0*/  LDG.E R26, desc[UR6][R16.64+0x34] ;  /* 0x00003406101a7981 */ /* 0x000f62000c1e1900 */
[----:B------:R-:W-:-:S03]  /*06e0*/  ISETP.GT.AND P0, PT, R11, RZ, PT ;  /* 0x000000ff0b00720c */ /* 0x000fc60003f04270 */
[----:B------:R0:W5:Y:S01]  /*06f0*/  LDG.E R11, desc[UR6][R16.64+0x38] ;  /* 0x00003806100b7981 */ /* 0x000162000c1e1900 */
[----:B------:R-:W-:Y:S02]  /*0700*/  VIADD R20, R20, 0x10 ;  /* 0x0000001014147836 */ /* 0x000fe40000000000 */
[----:B------:R-:W-:Y:S02]  /*0710*/  VIADD R19, R19, 0x10 ;  /* 0x0000001013137836 */ /* 0x000fe40000000000 */
[----:B------:R-:W-:Y:S01]  /*0720*/  VIADD R21, R21, 0x10 ;  /* 0x0000001015157836 */ /* 0x000fe20000000000 */
[----:B--2---:R-:W-:Y:S01]  /*0730*/  ISETP.GT.AND P1, PT, R22, RZ, PT ;  /* 0x000000ff1600720c */ /* 0x004fe20003f24270 */
[----:B------:R-:W-:-:S03]  /*0740*/  VIADD R22, R25, 0x1 ;  /* 0x0000000119167836 */ /* 0x000fc60000000000 */
[----:B------:R-:W-:Y:S01]  /*0750*/  @!P0 IMAD.MOV R22, RZ, RZ, R25 ;  /* 0x000000ffff168224 */ /* 0x000fe200078e0219 */
[----:B---3--:R-:W-:-:S03]  /*0760*/  ISETP.GT.AND P0, PT, R23, RZ, PT ;  /* 0x000000ff1700720c */ /* 0x008fc60003f04270 */
[----:B------:R-:W-:-:S05]  /*0770*/  VIADD R23, R22, 0x1 ;  /* 0x0000000116177836 */ /* 0x000fca0000000000 */
[----:B------:R-:W-:Y:S01]  /*0780*/  @!P1 IMAD.MOV R23, RZ, RZ, R22 ;  /* 0x000000ffff179224 */ /* 0x000fe200078e0216 */
[----:B----4-:R-:W-:-:S03]  /*0790*/  ISETP.GT.AND P1, PT, R24, RZ, PT ;  /* 0x000000ff1800720c */ /* 0x010fc60003f24270 */
[C---:B------:R-:W-:Y:S01]  /*07a0*/  VIADD R22, R23.reuse, 0x1 ;  /* 0x0000000117167836 */ /* 0x040fe20000000000 */
[----:B------:R-:W-:Y:S02]  /*07b0*/  @!P0 IADD3 R22, PT, PT, R23, RZ, RZ ;  /* 0x000000ff17168210 */ /* 0x000fe40007ffe0ff */
[----:B-----5:R-:W-:-:S03]  /*07c0*/  ISETP.GT.AND P0, PT, R26, RZ, PT ;  /* 0x000000ff1a00720c */ /* 0x020fc60003f04270 */
[----:B0-----:R-:W-:-:S04]  /*07d0*/  VIADD R16, R22, 0x1 ;  /* 0x0000000116107836 */ /* 0x001fc80000000000 */
[----:B------:R-:W-:Y:S01]  /*07e0*/  @!P1 IMAD.MOV R16, RZ, RZ, R22 ;  /* 0x000000ffff109224 */ /* 0x000fe200078e0216 */
[----:B------:R-:W-:-:S03]  /*07f0*/  ISETP.GT.AND P1, PT, R11, RZ, PT ;  /* 0x000000ff0b00720c */ /* 0x000fc60003f24270 */
[----:B------:R-:W-:Y:S02]  /*0800*/  VIADD R11, R16, 0x1 ;  /* 0x00000001100b7836 */ /* 0x000fe40000000000 */
[----:B------:R-:W-:-:S04]  /*0810*/  @!P0 IMAD.MOV R11, RZ, RZ, R16 ;  /* 0x000000ffff0b8224 */ /* 0x000fc800078e0210 */
[----:B------:R-:W-:-:S04]  /*0820*/  VIADD R16, R11, 0x1 ;  /* 0x000000010b107836 */ /* 0x000fc80000000000 */
[----:B------:R-:W-:Y:S02]  /*0830*/  @!P1 IADD3 R16, PT, PT, R11, RZ, RZ ;  /* 0x000000ff0b109210 */ /* 0x000fe40007ffe0ff */
[----:B------:R-:W-:Y:S02]  /*0840*/  ISETP.NE.AND P1, PT, R20, RZ, PT ;  /* 0x000000ff1400720c */ /* 0x000fe40003f25270 */
[----:B------:R-:W-:Y:S01]  /*0850*/  ISETP.GT.AND P0, PT, R27, RZ, PT ;  /* 0x000000ff1b00720c */ /* 0x000fe20003f04270 */
[----:B------:R-:W-:-:S12]  /*0860*/  VIADD R11, R16, 0x1 ;  /* 0x00000001100b7836 */ /* 0x000fd80000000000 */
[----:B------:R-:W-:Y:S01]  /*0870*/  @!P0 IMAD.MOV R11, RZ, RZ, R16 ;  /* 0x000000ffff0b8224 */ /* 0x000fe200078e0210 */
[----:B------:R-:W-:Y:S06]  /*0880*/  @P1 BRA `(.L_x_16) ;  /* 0xfffffff800e81947 */ /* 0x000fec000383ffff */
[----:B------:R-:W-:Y:S05]  /*0890*/  BSYNC.RECONVERGENT B4 ;  /* 0x0000000000047941 */ /* 0x000fea0003800200 */
.L_x_15:
[----:B------:R-:W-:-:S07]  /*08a0*/  VIADD R17, R19, 0xffffffff ;  /* 0xffffffff13117836 */ /* 0x000fce0000000000 */
.L_x_14:
[----:B------:R-:W-:Y:S05]  /*08b0*/  BSYNC.RECONVERGENT B3 ;  /* 0x0000000000037941 */ /* 0x000fea0003800200 */
.L_x_13:
[----:B------:R-:W-:-:S13]  /*08c0*/  ISETP.NE.AND P0, PT, R13, RZ, PT ;  /* 0x000000ff0d00720c */ /* 0x000fda0003f05270 */
[----:B------:R-:W-:Y:S05]  /*08d0*/  @!P0 BRA `(.L_x_12) ;  /* 0x0000000400788947 */ /* 0x000fea0003800000 */
[----:B------:R-:W-:Y:S01]  /*08e0*/  VIADD R14, R13, 0xffffffff ;  /* 0xffffffff0d0e7836 */ /* 0x000fe20000000000 */
[----:B------:R-:W-:Y:S01]  /*08f0*/  BSSY.RECONVERGENT B3, `(.L_x_17) ;  /* 0x0000029000037945 */ /* 0x000fe20003800200 */
[----:B------:R-:W-:-:S03]  /*0900*/  ISETP.NE.AND P0, PT, R18, RZ, PT ;  /* 0x000000ff1200720c */ /* 0x000fc60003f05270 */
[----:B------:R-:W-:-:S13]  /*0910*/  ISETP.GE.U32.AND P1, PT, R14, 0x7, PT ;  /* 0x000000070e00780c */ /* 0x000fda0003f26070 */
[----:B------:R-:W-:Y:S05]  /*0920*/  @!P1 BRA `(.L_x_18) ;  /* 0x0000000000949947 */ /* 0x000fea0003800000 */
[----:B------:R-:W0:Y:S01]  /*0930*/  LDC.64 R14, c[0x0][0x388] ;  /* 0x0000e200ff0e7b82 */ /* 0x000e220000000a00 */
[----:B------:R-:W1:Y:S02]  /*0940*/  LDCU UR4, c[0x0][0x390] ;  /* 0x00007200ff0477ac */ /* 0x000e640008000800 */
[----:B-1----:R-:W-:-:S04]  /*0950*/  IMAD R19, R8, UR4, R17 ;  /* 0x0000000408137c24 */ /* 0x002fc8000f8e0211 */
[----:B0-----:R-:W-:-:S05]  /*0960*/  IMAD.WIDE R14, R19, 0x4, R14 ;  /* 0x00000004130e7825 */ /* 0x001fca00078e020e */
[----:B------:R-:W2:Y:S04]  /*0970*/  LDG.E R25, desc[UR6][R14.64] ;  /* 0x000000060e197981 */ /* 0x000ea8000c1e1900 */
[----:B------:R-:W3:Y:S04]  /*0980*/  LDG.E R19, desc[UR6][R14.64+0x4] ;  /* 0x000004060e137981 */ /* 0x000ee8000c1e1900 */
[----:B------:R-:W4:Y:S04]  /*0990*/  LDG.E R20, desc[UR6][R14.64+0x8] ;  /* 0x000008060e147981 */ /* 0x000f28000c1e1900 */
[----:B------:R-:W5:Y:S04]  /*09a0*/  LDG.E R21, desc[UR6][R14.64+0xc] ;  /* 0x00000c060e157981 */ /* 0x000f68000c1e1900 */
[----:B------:R-:W5:Y:S04]  /*09b0*/  LDG.E R22, desc[UR6][R14.64+0x10] ;  /* 0x000010060e167981 */ /* 0x000f68000c1e1900 */
[----:B------:R-:W5:Y:S04]  /*09c0*/  LDG.E R23, desc[UR6][R14.64+0x14] ;  /* 0x000014060e177981 */ /* 0x000f68000c1e1900 */
[----:B------:R-:W5:Y:S04]  /*09d0*/  LDG.E R16, desc[UR6][R14.64+0x18] ;  /* 0x000018060e107981 */ /* 0x000f68000c1e1900 */
[----:B------:R0:W5:Y:S01]  /*09e0*/  LDG.E R24, desc[UR6][R14.64+0x1c] ;  /* 0x00001c060e187981 */ /* 0x000162000c1e1900 */
[----:B------:R-:W-:Y:S01]  /*09f0*/  VIADD R17, R17, 0x8 ;  /* 0x0000000811117836 */ /* 0x000fe20000000000 */
[----:B--2---:R-:W-:-:S02]  /*0a00*/  ISETP.GT.AND P2, PT, R25, RZ, PT ;  /* 0x000000ff1900720c */ /* 0x004fc40003f44270 */
[----:B---3--:R-:W-:Y:S02]  /*0a10*/  ISETP.GT.AND P1, PT, R19, RZ, PT ;  /* 0x000000ff1300720c */ /* 0x008fe40003f24270 */
[----:B------:R-:W-:-:S09]  /*0a20*/  IADD3 R19, PT, PT, R11, 0x1, RZ ;  /* 0x000000010b137810 */ /* 0x000fd20007ffe0ff */
[----:B------:R-:W-:Y:S01]  /*0a30*/  @!P2 IMAD.MOV R19, RZ, RZ, R11 ;  /* 0x000000ffff13a224 */ /* 0x000fe200078e020b */
[----:B----4-:R-:W-:-:S03]  /*0a40*/  ISETP.GT.AND P2, PT, R20, RZ, PT ;  /* 0x000000ff1400720c */ /* 0x010fc60003f44270 */
[----:B------:R-:W-:Y:S02]  /*0a50*/  VIADD R11, R19, 0x1 ;  /* 0x00000001130b7836 */ /* 0x000fe40000000000 */
[----:B------:R-:W-:Y:S01]  /*0a60*/  @!P1 IMAD.MOV R11, RZ, RZ, R19 ;  /* 0x000000ffff0b9224 */ /* 0x000fe200078e0213 */
[----:B-----5:R-:W-:-:S03]  /*0a70*/  ISETP.GT.AND P1, PT, R21, RZ, PT ;  /* 0x000000ff1500720c */ /* 0x020fc60003f24270 */
[----:B------:R-:W-:-:S04]  /*0a80*/  VIADD R19, R11, 0x1 ;  /* 0x000000010b137836 */ /* 0x000fc80000000000 */
[----:B------:R-:W-:Y:S01]  /*0a90*/  @!P2 IMAD.MOV R19, RZ, RZ, R11 ;  /* 0x000000ffff13a224 */ /* 0x000fe200078e020b */
[----:B------:R-:W-:-:S03]  /*0aa0*/  ISETP.GT.AND P2, PT, R22, RZ, PT ;  /* 0x000000ff1600720c */ /* 0x000fc60003f44270 */
[C---:B------:R-:W-:Y:S02]  /*0ab0*/  VIADD R11, R19.reuse, 0x1 ;  /* 0x00000001130b7836 */ /* 0x040fe40000000000 */
[----:B------:R-:W-:Y:S02]  /*0ac0*/  @!P1 IADD3 R11, PT, PT, R19, RZ, RZ ;  /* 0x000000ff130b9210 */ /* 0x000fe40007ffe0ff */
[----:B------:R-:W-:-:S03]  /*0ad0*/  ISETP.GT.AND P1, PT, R23, RZ, PT ;  /* 0x000000ff1700720c */ /* 0x000fc60003f24270 */
[----:B0-----:R-:W-:-:S03]  /*0ae0*/  VIADD R14, R11, 0x1 ;  /* 0x000000010b0e7836 */ /* 0x001fc60000000000 */
[----:B------:R-:W-:Y:S01]  /*0af0*/  @!P2 IMAD.MOV R14, RZ, RZ, R11 ;  /* 0x000000ffff0ea224 */ /* 0x000fe200078e020b */
[----:B------:R-:W-:-:S03]  /*0b00*/  ISETP.GT.AND P2, PT, R16, RZ, PT ;  /* 0x000000ff1000720c */ /* 0x000fc60003f44270 */
[----:B------:R-:W-:-:S03]  /*0b10*/  VIADD R11, R14, 0x1 ;  /* 0x000000010e0b7836 */ /* 0x000fc60000000000 */
[----:B------:R-:W-:Y:S01]  /*0b20*/  @!P1 IMAD.MOV R11, RZ, RZ, R14 ;  /* 0x000000ffff0b9224 */ /* 0x000fe200078e020e */
[----:B------:R-:W-:-:S03]  /*0b30*/  ISETP.GT.AND P1, PT, R24, RZ, PT ;  /* 0x000000ff1800720c */ /* 0x000fc60003f24270 */
[----:B------:R-:W-:-:S03]  /*0b40*/  VIADD R14, R11, 0x1 ;  /* 0x000000010b0e7836 */ /* 0x000fc60000000000 */
[----:B------:R-:W-:-:S05]  /*0b50*/  @!P2 IMAD.MOV R14, RZ, RZ, R11 ;  /* 0x000000ffff0ea224 */ /* 0x000fca00078e020b */
[----:B------:R-:W-:Y:S02]  /*0b60*/  IADD3 R11, PT, PT, R14, 0x1, RZ ;  /* 0x000000010e0b7810 */ /* 0x000fe40007ffe0ff */
[----:B------:R-:W-:-:S07]  /*0b70*/  @!P1 IMAD.MOV R11, RZ, RZ, R14 ;  /* 0x000000ffff0b9224 */ /* 0x000fce00078e020e */
.L_x_18:
[----:B------:R-:W-:Y:S05]  /*0b80*/  BSYNC.RECONVERGENT B3 ;  /* 0x0000000000037941 */ /* 0x000fea0003800200 */
.L_x_17:
        /* <DEDUP_REMOVED lines=13> */
[----:B------:R-:W5:Y:S01]  /*0c60*/  LDG.E R20, desc[UR6][R14.64+0xc] ;  /* 0x00000c060e147981 */ /* 0x000f62000c1e1900 */
[----:B------:R-:W-:Y:S01]  /*0c70*/  VIADD R17, R17, 0x4 ;  /* 0x0000000411117836 */ /* 0x000fe20000000000 */
[----:B--2---:R-:W-:-:S02]  /*0c80*/  ISETP.GT.AND P2, PT, R21, RZ, PT ;  /* 0x000000ff1500720c */ /* 0x004fc40003f44270 */
[----:B---3--:R-:W-:Y:S01]  /*0c90*/  ISETP.GT.AND P1, PT, R16, RZ, PT ;  /* 0x000000ff1000720c */ /* 0x008fe20003f24270 */
[----:B------:R-:W-:-:S10]  /*0ca0*/  VIADD R16, R11, 0x1 ;  /* 0x000000010b107836 */ /* 0x000fd40000000000 */
[----:B------:R-:W-:Y:S01]  /*0cb0*/  @!P2 IMAD.MOV R16, RZ, RZ, R11 ;  /* 0x000000ffff10a224 */ /* 0x000fe200078e020b */
[----:B----4-:R-:W-:-:S03]  /*0cc0*/  ISETP.GT.AND P2, PT, R19, RZ, PT ;  /* 0x000000ff1300720c */ /* 0x010fc60003f44270 */
[C---:B------:R-:W-:Y:S01]  /*0cd0*/  VIADD R11, R16.reuse, 0x1 ;  /* 0x00000001100b7836 */ /* 0x040fe20000000000 */
[----:B------:R-:W-:Y:S02]  /*0ce0*/  @!P1 IADD3 R11, PT, PT, R16, RZ, RZ ;  /* 0x000000ff100b9210 */ /* 0x000fe40007ffe0ff */
[----:B-----5:R-:W-:-:S03]  /*0cf0*/  ISETP.GT.AND P1, PT, R20, RZ, PT ;  /* 0x000000ff1400720c */ /* 0x020fc60003f24270 */
[----:B------:R-:W-:-:S04]  /*0d00*/  VIADD R16, R11, 0x1 ;  /* 0x000000010b107836 */ /* 0x000fc80000000000 */
[----:B------:R-:W-:-:S04]  /*0d10*/  @!P2 IMAD.MOV R16, RZ, RZ, R11 ;  /* 0x000000ffff10a224 */ /* 0x000fc800078e020b */
[----:B------:R-:W-:Y:S02]  /*0d20*/  VIADD R11, R16, 0x1 ;  /* 0x00000001100b7836 */ /* 0x000fe40000000000 */
[----:B------:R-:W-:-:S07]  /*0d30*/  @!P1 IMAD.MOV R11, RZ, RZ, R16 ;  /* 0x000000ffff0b9224 */ /* 0x000fce00078e0210 */
.L_x_20:
[----:B------:R-:W-:Y:S05]  /*0d40*/  BSYNC.RECONVERGENT B3 ;  /* 0x0000000000037941 */ /* 0x000fea0003800200 */
.L_x_19:
[----:B------:R-:W-:Y:S05]  /*0d50*/  @!P0 BRA `(.L_x_12) ;  /* 0x0000000000588947 */ /* 0x000fea0003800000 */
[----:B------:R-:W0:Y:S01]  /*0d60*/  LDC.64 R14, c[0x0][0x388] ;  /* 0x0000e200ff0e7b82 */ /* 0x000e220000000a00 */
[----:B------:R-:W1:Y:S02]  /*0d70*/  LDCU UR4, c[0x0][0x390] ;  /* 0x00007200ff0477ac */ /* 0x000e640008000800 */
[----:B-1----:R-:W-:-:S04]  /*0d80*/  IMAD R17, R8, UR4, R17 ;  /* 0x0000000408117c24 */ /* 0x002fc8000f8e0211 */
[----:B0-----:R-:W-:-:S05]  /*0d90*/  IMAD.WIDE R14, R17, 0x4, R14 ;  /* 0x00000004110e7825 */ /* 0x001fca00078e020e */
[----:B------:R-:W2:Y:S01]  /*0da0*/  LDG.E R16, desc[UR6][R14.64] ;  /* 0x000000060e107981 */ /* 0x000ea2000c1e1900 */
[----:B------:R-:W-:Y:S02]  /*0db0*/  ISETP.NE.AND P1, PT, R10, 0x1, PT ;  /* 0x000000010a00780c */ /* 0x000fe40003f25270 */
[----:B--2---:R-:W-:Y:S01]  /*0dc0*/  ISETP.GT.AND P0, PT, R16, RZ, PT ;  /* 0x000000ff1000720c */ /* 0x004fe20003f04270 */
[----:B------:R-:W-:-:S12]  /*0dd0*/  VIADD R16, R11, 0x1 ;  /* 0x000000010b107836 */ /* 0x000fd80000000000 */
[----:B------:R-:W-:-:S05]  /*0de0*/  @!P0 IADD3 R16, PT, PT, R11, RZ, RZ ;  /* 0x000000ff0b108210 */ /* 0x000fca0007ffe0ff */
[----:B------:R-:W-:Y:S01]  /*0df0*/  IMAD.MOV.U32 R11, RZ, RZ, R16 ;  /* 0x000000ffff0b7224 */ /* 0x000fe200078e0010 */
[----:B------:R-:W-:Y:S06]  /*0e00*/  @!P1 BRA `(.L_x_12) ;  /* 0x00000000002c9947 */ /* 0x000fec0003800000 */
[----:B------:R-:W-:Y:S01]  /*0e10*/  ISETP.NE.AND P1, PT, R10, 0x2, PT ;  /* 0x000000020a00780c */ /* 0x000fe20003f25270 */
[----:B------:R-:W2:-:S12]  /*0e20*/  LDG.E R16, desc[UR6][R14.64+0x4] ;  /* 0x000004060e107981 */ /* 0x000e98000c1e1900 */
[----:B------:R-:W3:Y:S01]  /*0e30*/  @P1 LDG.E R17, desc[UR6][R14.64+0x8] ;  /* 0x000008060e111981 */ /* 0x000ee2000c1e1900 */
[----:B--2---:R-:W-:Y:S01]  /*0e40*/  ISETP.GT.AND P0, PT, R16, RZ, PT ;  /* 0x000000ff1000720c */ /* 0x004fe20003f04270 */
[----:B------:R-:W-:Y:S01]  /*0e50*/  VIADD R16, R11, 0x1 ;  /* 0x000000010b107836 */ /* 0x000fe20000000000 */
[----:B---3--:R-:W-:-:S11]  /*0e60*/  ISETP.GT.OR P2, PT, R17, RZ, !P1 ;  /* 0x000000ff1100720c */ /* 0x008fd60004f44670 */
[----:B------:R-:W-:-:S04]  /*0e70*/  @!P0 IMAD.MOV R16, RZ, RZ, R11 ;  /* 0x000000ffff108224 */ /* 0x000fc800078e020b */
[----:B------:R-:W-:-:S04]  /*0e80*/  IMAD.MOV.U32 R11, RZ, RZ, R16 ;  /* 0x000000ffff0b7224 */ /* 0x000fc800078e0010 */
[----:B------:R-:W-:Y:S02]  /*0e90*/  @P1 VIADD R16, R11, 0x1 ;  /* 0x000000010b101836 */ /* 0x000fe40000000000 */
[----:B------:R-:W-:-:S05]  /*0ea0*/  @!P2 IMAD.MOV R16, RZ, RZ, R11 ;  /* 0x000000ffff10a224 */ /* 0x000fca00078e020b */
[----:B------:R-:W-:-:S07]  /*0eb0*/  @P1 MOV R11, R16 ;  /* 0x00000010000b1202 */ /* 0x000fce0000000f00 */
.L_x_12:
[----:B------:R-:W-:Y:S05]  /*0ec0*/  BSYNC.RECONVERGENT B0 ;  /* 0x0000000000007941 */ /* 0x000fea0003800200 */
.L_x_11:
[C---:B------:R-:W-:Y:S01]  /*0ed0*/  ISETP.GE.AND P0, PT, R8.reuse, R5, PT ;  /* 0x000000050800720c */ /* 0x040fe20003f06270 */
[----:B------:R-:W-:-:S12]  /*0ee0*/  VIADD R8, R8, 0x1 ;  /* 0x0000000108087836 */ /* 0x000fd80000000000 */
[----:B------:R-:W-:Y:S05]  /*0ef0*/  @!P0 BRA `(.L_x_21) ;  /* 0xfffffff4000c8947 */ /* 0x000fea000383ffff */
.L_x_10:
[----:B------:R-:W-:Y:S05]  /*0f00*/  BSYNC.RECONVERGENT B1 ;  /* 0x0000000000017941 */ /* 0x000fea0003800200 */
.L_x_9:
[----:B------:R-:W0:Y:S02]  /*0f10*/  LDC.64 R6, c[0x0][0x380] ;  /* 0x0000e000ff067b82 */ /* 0x000e240000000a00 */
[----:B0-----:R-:W-:-:S06]  /*0f20*/  IMAD.WIDE R6, R2, 0x4, R6 ;  /* 0x0000000402067825 */ /* 0x001fcc00078e0206 */
[----:B------:R-:W2:Y:S01]  /*0f30*/  LDG.E R6, desc[UR6][R6.64] ;  /* 0x0000000606067981 */ /* 0x000ea2000c1e1900 */
[----:B------:R-:W-:Y:S01]  /*0f40*/  IMAD.MOV.U32 R9, RZ, RZ, RZ ;  /* 0x000000ffff097224 */ /* 0x000fe200078e00ff */
[----:B--2---:R-:W-:-:S13]  /*0f50*/  ISETP.GT.AND P0, PT, R11, R6, PT ;  /* 0x000000060b00720c */ /* 0x004fda0003f04270 */
[----:B------:R-:W-:Y:S02]  /*0f60*/  @P0 IMAD.MOV.U32 R5, RZ, RZ, 0x1 ;  /* 0x00000001ff050424 */ /* 0x000fe400078e00ff */
[----:B------:R-:W-:-:S03]  /*0f70*/  @P0 IMAD.MOV.U32 R9, RZ, RZ, 0xa ;  /* 0x0000000aff090424 */ /* 0x000fc600078e00ff */
[----:B------:R0:W-:Y:S04]  /*0f80*/  @P0 STS [R4], R5 ;  /* 0x0000000504000388 */ /* 0x0001e80000000800 */
.L_x_8:
[----:B------:R-:W-:Y:S05]  /*0f90*/  BSYNC.RECONVERGENT B2 ;  /* 0x0000000000027941 */ /* 0x000fea0003800200 */
.L_x_7:
[----:B0-----:R-:W0:Y:S01]  /*0fa0*/  LDC.64 R4, c[0x0][0x398] ;  /* 0x0000e600ff047b82 */ /* 0x001e220000000a00 */
[----:B------:R-:W-:Y:S01]  /*0fb0*/  LOP3.LUT P0, RZ, R3, R0, RZ, 0xfc, !PT ;  /* 0x0000000003ff7212 */ /* 0x000fe2000780fcff */
[----:B0-----:R-:W-:-:S05]  /*0fc0*/  IMAD.WIDE R4, R2, 0x4, R4 ;  /* 0x0000000402047825 */ /* 0x001fca00078e0204 */
[----:B------:R0:W-:Y:S01]  /*0fd0*/  STG.E desc[UR6][R4.64], R9 ;  /* 0x0000000904007986 */ /* 0x0001e2000c101906 */
[----:B------:R-:W-:Y:S06]  /*0fe0*/  BAR.SYNC.DEFER_BLOCKING 0x0 ;  /* 0x0000000000007b1d */ /* 0x000fec0000010000 */
[----:B------:R-:W-:Y:S05]  /*0ff0*/  @P0 EXIT ;  /* 0x000000000000094d */ /* 0x000fea0003800000 */
[----:B------:R-:W1:Y:S01]  /*1000*/  S2UR UR5, SR_CgaCtaId ;  /* 0x00000000000579c3 */ /* 0x000e620000008800 */
[----:B------:R-:W-:-:S07]  /*1010*/  UMOV UR4, 0x400 ;  /* 0x0000040000047882 */ /* 0x000fce0000000000 */
[----:B------:R-:W2:Y:S08]  /*1020*/  LDC R0, c[0x0][0x370] ;  /* 0x0000dc00ff007b82 */ /* 0x000eb00000000800 */
[----:B------:R-:W3:Y:S01]  /*1030*/  LDC.64 R2, c[0x0][0x3a0] ;  /* 0x0000e800ff027b82 */ /* 0x000ee20000000a00 */
[----:B-1----:R-:W-:-:S09]  /*1040*/  ULEA UR4, UR5, UR4, 0x18 ;  /* 0x0000000405047291 */ /* 0x002fd2000f8ec0ff */
[----:B0-----:R-:W0:Y:S04]  /*1050*/  LDS.128 R4, [UR4] ;  /* 0x00000004ff047984 */ /* 0x001e280008000c00 */
[----:B------:R-:W1:Y:S04]  /*1060*/  LDS.128 R20, [UR4+0x10] ;  /* 0x00001004ff147984 */ /* 0x000e680008000c00 */
[----:B------:R-:W4:Y:S04]  /*1070*/  LDS.128 R8, [UR4+0x20] ;  /* 0x00002004ff087984 */ /* 0x000f280008000c00 */
[----:B------:R-:W5:Y:S04]  /*1080*/  LDS.128 R16, [UR4+0x30] ;  /* 0x00003004ff107984 */ /* 0x000f680008000c00 */
[----:B------:R-:W2:Y:S04]  /*1090*/  LDS.128 R12, [UR4+0x40] ;  /* 0x00004004ff0c7984 */ /* 0x000ea80008000c00 */
[----:B------:R-:W3:Y:S01]  /*10a0*/  LDS.128 R24, [UR4+0x50] ;  /* 0x00005004ff187984 */ /* 0x000ee20008000c00 */
[----:B0-----:R-:W-:-:S04]  /*10b0*/  IADD3 R4, PT, PT, R6, R4, R5 ;  /* 0x0000000406047210 */ /* 0x001fc80007ffe005 */
[----:B-1----:R-:W-:Y:S02]  /*10c0*/  IADD3 R20, PT, PT, R20, R4, R7 ;  /* 0x0000000414147210 */ /* 0x002fe40007ffe007 */
[----:B------:R-:W0:Y:S02]  /*10d0*/  LDS.128 R4, [UR4+0x60] ;  /* 0x00006004ff047984 */ /* 0x000e240008000c00 */
[----:B------:R-:W-:-:S04]  /*10e0*/  IADD3 R20, PT, PT, R22, R20, R21 ;  /* 0x0000001416147210 */ /* 0x000fc80007ffe015 */
[----:B----4-:R-:W-:Y:S02]  /*10f0*/  IADD3 R8, PT, PT, R8, R20, R23 ;  /* 0x0000001408087210 */ /* 0x010fe40007ffe017 */
[----:B------:R-:W1:Y:S02]  /*1100*/  LDS.128 R20, [UR4+0x70] ;  /* 0x00007004ff147984 */ /* 0x000e640008000c00 */
[----:B------:R-:W-:-:S04]  /*1110*/  IADD3 R8, PT, PT, R10, R8, R9 ;  /* 0x000000080a087210 */ /* 0x000fc80007ffe009 */
[----:B-----5:R-:W-:Y:S02]  /*1120*/  IADD3 R16, PT, PT, R16, R8, R11 ;  /* 0x0000000810107210 */ /* 0x020fe40007ffe00b */
[----:B------:R-:W4:Y:S02]  /*1130*/  LDS.128 R8, [UR4+0x80] ;  /* 0x00008004ff087984 */ /* 0x000f240008000c00 */
[----:B------:R-:W-:-:S04]  /*1140*/  IADD3 R16, PT, PT, R18, R16, R17 ;  /* 0x0000001012107210 */ /* 0x000fc80007ffe011 */
[----:B--2---:R-:W-:Y:S02]  /*1150*/  IADD3 R12, PT, PT, R12, R16, R19 ;  /* 0x000000100c0c7210 */ /* 0x004fe40007ffe013 */
[----:B------:R-:W2:Y:S02]  /*1160*/  LDS.128 R16, [UR4+0x90] ;  /* 0x00009004ff107984 */ /* 0x000ea40008000c00 */
[----:B------:R-:W-:-:S04]  /*1170*/  IADD3 R12, PT, PT, R14, R12, R13 ;  /* 0x0000000c0e0c7210 */ /* 0x000fc80007ffe00d */
[----:B---3--:R-:W-:Y:S02]  /*1180*/  IADD3 R24, PT, PT, R24, R12, R15 ;  /* 0x0000000c18187210 */ /* 0x008fe40007ffe00f */
[----:B------:R-:W3:Y:S02]  /*1190*/  LDS.128 R12, [UR4+0xa0] ;  /* 0x0000a004ff0c7984 */ /* 0x000ee40008000c00 */
[----:B------:R-:W-:-:S04]  /*11a0*/  IADD3 R24, PT, PT, R26, R24, R25 ;  /* 0x000000181a187210 */ /* 0x000fc80007ffe019 */
[----:B0-----:R-:W-:Y:S02]  /*11b0*/  IADD3 R4, PT, PT, R4, R24, R27 ;  /* 0x0000001804047210 */ /* 0x001fe40007ffe01b */
[----:B------:R-:W0:Y:S02]  /*11c0*/  LDS.128 R24, [UR4+0xb0] ;  /* 0x0000b004ff187984 */ /* 0x000e240008000c00 */
[----:B------:R-:W-:-:S04]  /*11d0*/  IADD3 R4, PT, PT, R6, R4, R5 ;  /* 0x0000000406047210 */ /* 0x000fc80007ffe005 */
[----:B-1----:R-:W-:Y:S02]  /*11e0*/  IADD3 R20, PT, PT, R20, R4, R7 ;  /* 0x0000000414147210 */ /* 0x002fe40007ffe007 */
[----:B------:R-:W1:Y:S02]  /*11f0*/  LDS.128 R4, [UR4+0xc0] ;  /* 0x0000c004ff047984 */ /* 0x000e640008000c00 */
[----:B------:R-:W-:-:S04]  /*1200*/  IADD3 R20, PT, PT, R22, R20, R21 ;  /* 0x0000001416147210 */ /* 0x000fc80007ffe015 */
[----:B----4-:R-:W-:Y:S02]  /*1210*/  IADD3 R8, PT, PT, R8, R20, R23 ;  /* 0x0000001408087210 */ /* 0x010fe40007ffe017 */
[----:B------:R-:W4:Y:S02]  /*1220*/  LDS.128 R20, [UR4+0xd0] ;  /* 0x0000d004ff147984 */ /* 0x000f240008000c00 */
[----:B------:R-:W-:-:S04]  /*1230*/  IADD3 R8, PT, PT, R10, R8, R9 ;  /* 0x000000080a087210 */ /* 0x000fc80007ffe009 */
[----:B--2---:R-:W-:Y:S02]  /*1240*/  IADD3 R16, PT, PT, R16, R8, R11 ;  /* 0x0000000810107210 */ /* 0x004fe40007ffe00b */
[----:B------:R-:W2:Y:S02]  /*1250*/  LDS.128 R8, [UR4+0xe0] ;  /* 0x0000e004ff087984 */ /* 0x000ea40008000c00 */
[----:B------:R-:W-:-:S04]  /*1260*/  IADD3 R16, PT, PT, R18, R16, R17 ;  /* 0x0000001012107210 */ /* 0x000fc80007ffe011 */
[----:B---3--:R-:W-:Y:S02]  /*1270*/  IADD3 R12, PT, PT, R12, R16, R19 ;  /* 0x000000100c0c7210 */ /* 0x008fe40007ffe013 */
[----:B------:R-:W3:Y:S02]  /*1280*/  LDS.128 R16, [UR4+0xf0] ;  /* 0x0000f004ff107984 */ /* 0x000ee40008000c00 */
[----:B------:R-:W-:Y:S02]  /*1290*/  IADD3 R12, PT, PT, R14, R12, R13 ;  /* 0x0000000c0e0c7210 */ /* 0x000fe40007ffe00d */
[----:B------:R-:W5:Y:S02]  /*12a0*/  LDC R14, c[0x0][0x394] ;  /* 0x0000e500ff0e7b82 */ /* 0x000f640000000800 */
[----:B0-----:R-:W-:-:S04]  /*12b0*/  IADD3 R12, PT, PT, R24, R12, R15 ;  /* 0x0000000c180c7210 */ /* 0x001fc80007ffe00f */
[----:B------:R-:W-:Y:S02]  /*12c0*/  IADD3 R12, PT, PT, R26, R12, R25 ;  /* 0x0000000c1a0c7210 */ /* 0x000fe40007ffe019 */
[----:B------:R-:W5:Y:S02]  /*12d0*/  LDC R13, c[0x0][0x374] ;  /* 0x0000dd00ff0d7b82 */ /* 0x000f640000000800 */
[----:B-1----:R-:W-:-:S04]  /*12e0*/  IADD3 R4, PT, PT, R4, R12, R27 ;  /* 0x0000000c04047210 */ /* 0x002fc80007ffe01b */
[----:B------:R-:W-:-:S04]  /*12f0*/  IADD3 R4, PT, PT, R6, R4, R5 ;  /* 0x0000000406047210 */ /* 0x000fc80007ffe005 */
[----:B----4-:R-:W-:-:S04]  /*1300*/  IADD3 R4, PT, PT, R20, R4, R7 ;  /* 0x0000000414047210 */ /* 0x010fc80007ffe007 */
[----:B------:R-:W-:-:S04]  /*1310*/  IADD3 R4, PT, PT, R22, R4, R21 ;  /* 0x0000000416047210 */ /* 0x000fc80007ffe015 */
[----:B--2---:R-:W-:-:S04]  /*1320*/  IADD3 R4, PT, PT, R8, R4, R23 ;  /* 0x0000000408047210 */ /* 0x004fc80007ffe017 */
[----:B------:R-:W-:Y:S01]  /*1330*/  IADD3 R4, PT, PT, R10, R4, R9 ;  /* 0x000000040a047210 */ /* 0x000fe20007ffe009 */
[----:B-----5:R-:W-:-:S03]  /*1340*/  IMAD R5, R13, R14, UR8 ;  /* 0x000000080d057e24 */ /* 0x020fc6000f8e020e */
[----:B---3--:R-:W-:Y:S01]  /*1350*/  IADD3 R4, PT, PT, R16, R4, R11 ;  /* 0x0000000410047210 */ /* 0x008fe20007ffe00b */
[----:B------:R-:W-:-:S03]  /*1360*/  IMAD R5, R5, R0, UR9 ;  /* 0x0000000905057e24 */ /* 0x000fc6000f8e0200 */
[----:B------:R-:W-:Y:S01]  /*1370*/  IADD3 R4, PT, PT, R18, R4, R17 ;  /* 0x0000000412047210 */ /* 0x000fe20007ffe011 */
[----:B------:R-:W-:-:S04]  /*1380*/  IMAD.WIDE.U32 R2, R5, 0x4, R2 ;  /* 0x0000000405027825 */ /* 0x000fc800078e0002 */
[----:B------:R-:W-:-:S05]  /*1390*/  IMAD.IADD R19, R4, 0x1, R19 ;  /* 0x0000000104137824 */ /* 0x000fca00078e0213 */
[----:B------:R-:W-:Y:S01]  /*13a0*/  STG.E desc[UR6][R2.64], R19 ;  /* 0x0000001302007986 */ /* 0x000fe2000c101906 */
[----:B------:R-:W-:Y:S05]  /*13b0*/  EXIT ;  /* 0x000000000000794d */ /* 0x000fea0003800000 */
.L_x_22:
        /* <DEDUP_REMOVED lines=12> */
.L_x_24:


//--------------------- .nv.shared.reserved.0     --------------------------
	.section	.nv.shared.reserved.0,"aw",@nobits
	.weak		__nv_reservedSMEM_offset_0_alias
	.size		__nv_reservedSMEM_offset_0_alias, 0, 64
	.other		__nv_reservedSMEM_offset_0_alias,@"STO_CUDA_RESERVED_SHARED STV_DEFAULT"
__nv_reservedSMEM_offset_0_alias:
	.zero		0
	.zero		64


//--------------------- .nv.shared._Z14make_iterationPKiS0_iiPiS1_ --------------------------
	.section	.nv.shared._Z14make_iterationPKiS0_iiPiS1_,"aw",@nobits
	.sectionflags	@""
	.align	4
.nv.shared._Z14make_iterationPKiS0_iiPiS1_:
	.zero		1280


//--------------------- .nv.constant0._Z17reduce_infectionsPiPKiii --------------------------
	.section	.nv.constant0._Z17reduce_infectionsPiPKiii,"a",@progbits
	.sectionflags	@""
	.align	4
.nv.constant0._Z17reduce_infectionsPiPKiii:
	.zero		920


//--------------------- .nv.constant0._Z14make_iterationPKiS0_iiPiS1_ --------------------------
	.section	.nv.constant0._Z14make_iterationPKiS0_iiPiS1_,"a",@progbits
	.sectionflags	@""
	.align	4
.nv.constant0._Z14make_iterationPKiS0_iiPiS1_:
	.zero		936


//--------------------- SYMBOLS --------------------------

	.type		.nv.reservedSmem.offset0,@object
	.size		.nv.reservedSmem.offset0,0x4
	.type		.nv.reservedSmem.cap,@object
	.size		.nv.reservedSmem.cap,0x4
